	.target	sm_100a

	.elftype	@"ET_EXEC"


//--------------------- .note.nv.tkinfo           --------------------------
	.section	.note.nv.tkinfo,"",@"SHT_NOTE"
	.sectionflags	@"SHF_NOTE_NV_TKINFO"
	.tkinfo
        /*0018*/ 	.word	0x00000002
        /*0030*/ 	.string	""
        /*0030*/ 	.string	"ptxas"
        /*0030*/ 	.string	"Cuda compilation tools, release 13.0, V13.0.88"
        /*0030*/ 	.string	"Build cuda_13.0.r13.0/compiler.36424714_0"
        /*0030*/ 	.string	"-arch sm_100a -m 64 "



//--------------------- .note.nv.cuinfo           --------------------------
	.section	.note.nv.cuinfo,"",@"SHT_NOTE"
	.sectionflags	@"SHF_NOTE_NV_CUINFO"
        /*0018*/ 	.short	0x0002
        /*001a*/ 	.short	0x0064
        /*001c*/ 	.short	0x0082
	.zero		2


//--------------------- .nv.info                  --------------------------
	.section	.nv.info,"",@"SHT_CUDA_INFO"
	.align	4


	//----- nvinfo : EIATTR_REGCOUNT
	.align		4
        /*0000*/ 	.byte	0x04, 0x2f
        /*0002*/ 	.short	(.L_19 - .L_18)
	.align		4
.L_18:
        /*0004*/ 	.word	index@(_ZN7cutlass13device_kernelINS_4gemm6kernel13GemmUniversalIN4cute5tupleIJiiiiEEENS1_10collective13CollectiveMmaINS1_35MainloopSm100TmaUmmaWarpSpecializedILi4ELi2ELi4ENS5_IJNS4_1CILi2EEESB_NSA_ILi1EEEEEEEENS5_IJNSA_ILi256EEENSA_ILi128EEESG_EEENS_12float_e5m2_tENS5_IJlSC_lEEESI_SJ_NS4_8TiledMMAINS4_8MMA_AtomIJNS4_10MMA_TraitsINS4_25SM100_MMA_F8F6F4_2x1SM_SSEJSI_SI_fSF_SG_NS4_17integral_constantINS4_4UMMA5MajorELSQ_0EEESR_NSO_INSP_7ScaleInELSS_0EEEST_EEEEEENS4_6LayoutINS5_IJSC_SC_SC_EEENS5_IJNSA_ILi0EEESY_SY_EEEEENS5_IJNS4_10UnderscoreES11_S11_EEEEENS4_28SM100_TMA_2SM_LOAD_MULTICASTENS4_14ComposedLayoutINS4_7SwizzleILi3ELi4ELi3EEENS4_18smem_ptr_flag_bitsILi8EEENSW_INS5_IJNSA_ILi8EEESG_EEENS5_IJSG_SC_EEEEEEEvNS4_8identityENS4_18SM100_TMA_2SM_LOADES1E_vS1F_EENS_8epilogue10collective18CollectiveEpilogueINS1I_23Sm100TmaWarpSpecializedILi2ELi2ELi64ELb0ELb0EEEJNS5_IJSG_SG_SG_EEENS5_IJNSW_ISG_SC_EENSW_INSA_ILi64EEESC_EEEEESI_SJ_SI_SJ_NS1I_6fusion15FusionCallbacksIS1M_NS1S_17LinearCombinationISI_fSI_fLNS_15FloatRoundStyleE2EEES1N_S1R_JEEENS4_5SM1004TMEM4LOAD26SM100_TMEM_LOAD_32dp32b64xENS4_13SM90_TMA_LOADENS15_INS16_ILi2ELi4ELi3EEES19_NSW_INS5_IJS1A_S1P_EEENS5_IJS1P_SC_EEEEEEENS4_39AutoVectorizingCopyWithAssumedAlignmentILi128EEENS4_14SM90_TMA_STOREES27_S29_S29_EEEvvEEEEvNT_6ParamsE)
        /*0008*/ 	.word	0x000000cd


	//----- nvinfo : EIATTR_FRAME_SIZE
	.align		4
.L_19:
        /*000c*/ 	.byte	0x04, 0x11
        /*000e*/ 	.short	(.L_21 - .L_20)
	.align		4
.L_20:
        /*0010*/ 	.word	index@($__internal_2_$__cuda_sm10x_tcgen05_guardrail_trap_unallocated_columns_being_dealloced)
        /*0014*/ 	.word	0x00000000


	//----- nvinfo : EIATTR_FRAME_SIZE
	.align		4
.L_21:
        /*0018*/ 	.byte	0x04, 0x11
        /*001a*/ 	.short	(.L_23 - .L_22)
	.align		4
.L_22:
        /*001c*/ 	.word	index@($__internal_1_$__cuda_sm10x_tcgen05_guardrail_trap_phase_invalid_during_alloc)
        /*0020*/ 	.word	0x00000000


	//----- nvinfo : EIATTR_FRAME_SIZE
	.align		4
.L_23:
        /*0024*/ 	.byte	0x04, 0x11
        /*0026*/ 	.short	(.L_25 - .L_24)
	.align		4
.L_24:
        /*0028*/ 	.word	index@($__internal_0_$__cuda_sm10x_tcgen05_guardrail_trap_col_being_dealloced_not_returned_by_alloc)
        /*002c*/ 	.word	0x00000000


	//----- nvinfo : EIATTR_FRAME_SIZE
	.align		4
.L_25:
        /*0030*/ 	.byte	0x04, 0x11
        /*0032*/ 	.short	(.L_27 - .L_26)
	.align		4
.L_26:
        /*0034*/ 	.word	index@(_ZN7cutlass13device_kernelINS_4gemm6kernel13GemmUniversalIN4cute5tupleIJiiiiEEENS1_10collective13CollectiveMmaINS1_35MainloopSm100TmaUmmaWarpSpecializedILi4ELi2ELi4ENS5_IJNS4_1CILi2EEESB_NSA_ILi1EEEEEEEENS5_IJNSA_ILi256EEENSA_ILi128EEESG_EEENS_12float_e5m2_tENS5_IJlSC_lEEESI_SJ_NS4_8TiledMMAINS4_8MMA_AtomIJNS4_10MMA_TraitsINS4_25SM100_MMA_F8F6F4_2x1SM_SSEJSI_SI_fSF_SG_NS4_17integral_constantINS4_4UMMA5MajorELSQ_0EEESR_NSO_INSP_7ScaleInELSS_0EEEST_EEEEEENS4_6LayoutINS5_IJSC_SC_SC_EEENS5_IJNSA_ILi0EEESY_SY_EEEEENS5_IJNS4_10UnderscoreES11_S11_EEEEENS4_28SM100_TMA_2SM_LOAD_MULTICASTENS4_14ComposedLayoutINS4_7SwizzleILi3ELi4ELi3EEENS4_18smem_ptr_flag_bitsILi8EEENSW_INS5_IJNSA_ILi8EEESG_EEENS5_IJSG_SC_EEEEEEEvNS4_8identityENS4_18SM100_TMA_2SM_LOADES1E_vS1F_EENS_8epilogue10collective18CollectiveEpilogueINS1I_23Sm100TmaWarpSpecializedILi2ELi2ELi64ELb0ELb0EEEJNS5_IJSG_SG_SG_EEENS5_IJNSW_ISG_SC_EENSW_INSA_ILi64EEESC_EEEEESI_SJ_SI_SJ_NS1I_6fusion15FusionCallbacksIS1M_NS1S_17LinearCombinationISI_fSI_fLNS_15FloatRoundStyleE2EEES1N_S1R_JEEENS4_5SM1004TMEM4LOAD26SM100_TMEM_LOAD_32dp32b64xENS4_13SM90_TMA_LOADENS15_INS16_ILi2ELi4ELi3EEES19_NSW_INS5_IJS1A_S1P_EEENS5_IJS1P_SC_EEEEEEENS4_39AutoVectorizingCopyWithAssumedAlignmentILi128EEENS4_14SM90_TMA_STOREES27_S29_S29_EEEvvEEEEvNT_6ParamsE)
        /*0038*/ 	.word	0x00000000


	//----- nvinfo : EIATTR_MIN_STACK_SIZE
	.align		4
.L_27:
        /*003c*/ 	.byte	0x04, 0x12
        /*003e*/ 	.short	(.L_29 - .L_28)
	.align		4
.L_28:
        /*0040*/ 	.word	index@(_ZN7cutlass13device_kernelINS_4gemm6kernel13GemmUniversalIN4cute5tupleIJiiiiEEENS1_10collective13CollectiveMmaINS1_35MainloopSm100TmaUmmaWarpSpecializedILi4ELi2ELi4ENS5_IJNS4_1CILi2EEESB_NSA_ILi1EEEEEEEENS5_IJNSA_ILi256EEENSA_ILi128EEESG_EEENS_12float_e5m2_tENS5_IJlSC_lEEESI_SJ_NS4_8TiledMMAINS4_8MMA_AtomIJNS4_10MMA_TraitsINS4_25SM100_MMA_F8F6F4_2x1SM_SSEJSI_SI_fSF_SG_NS4_17integral_constantINS4_4UMMA5MajorELSQ_0EEESR_NSO_INSP_7ScaleInELSS_0EEEST_EEEEEENS4_6LayoutINS5_IJSC_SC_SC_EEENS5_IJNSA_ILi0EEESY_SY_EEEEENS5_IJNS4_10UnderscoreES11_S11_EEEEENS4_28SM100_TMA_2SM_LOAD_MULTICASTENS4_14ComposedLayoutINS4_7SwizzleILi3ELi4ELi3EEENS4_18smem_ptr_flag_bitsILi8EEENSW_INS5_IJNSA_ILi8EEESG_EEENS5_IJSG_SC_EEEEEEEvNS4_8identityENS4_18SM100_TMA_2SM_LOADES1E_vS1F_EENS_8epilogue10collective18CollectiveEpilogueINS1I_23Sm100TmaWarpSpecializedILi2ELi2ELi64ELb0ELb0EEEJNS5_IJSG_SG_SG_EEENS5_IJNSW_ISG_SC_EENSW_INSA_ILi64EEESC_EEEEESI_SJ_SI_SJ_NS1I_6fusion15FusionCallbacksIS1M_NS1S_17LinearCombinationISI_fSI_fLNS_15FloatRoundStyleE2EEES1N_S1R_JEEENS4_5SM1004TMEM4LOAD26SM100_TMEM_LOAD_32dp32b64xENS4_13SM90_TMA_LOADENS15_INS16_ILi2ELi4ELi3EEES19_NSW_INS5_IJS1A_S1P_EEENS5_IJS1P_SC_EEEEEEENS4_39AutoVectorizingCopyWithAssumedAlignmentILi128EEENS4_14SM90_TMA_STOREES27_S29_S29_EEEvvEEEEvNT_6ParamsE)
        /*0044*/ 	.word	0x00000000
.L_29:


//--------------------- .nv.compat                --------------------------
	.section	.nv.compat,"",@"SHT_CUDA_COMPAT_INFO"
	.align	4
        /*0000*/ 	.byte	0x02, 0x09, 0x01, 0x00, 0x02, 0x02, 0x02, 0x00, 0x02, 0x05, 0x05, 0x00, 0x03, 0x07, 0x01, 0x01
        /*0010*/ 	.byte	0x02, 0x03, 0x01, 0x00, 0x02, 0x06, 0x01, 0x00, 0x04, 0x0b, 0x08, 0x00, 0x09, 0x00, 0x00, 0x00
        /*0020*/ 	.byte	0x00, 0x00, 0x00, 0x00


//--------------------- .nv.info._ZN7cutlass13device_kernelINS_4gemm6kernel13GemmUniversalIN4cute5tupleIJiiiiEEENS1_10collective13CollectiveMmaINS1_35MainloopSm100TmaUmmaWarpSpecializedILi4ELi2ELi4ENS5_IJNS4_1CILi2EEESB_NSA_ILi1EEEEEEEENS5_IJNSA_ILi256EEENSA_ILi128EEESG_EEENS_12float_e5m2_tENS5_IJlSC_lEEESI_SJ_NS4_8TiledMMAINS4_8MMA_AtomIJNS4_10MMA_TraitsINS4_25SM100_MMA_F8F6F4_2x1SM_SSEJSI_SI_fSF_SG_NS4_17integral_constantINS4_4UMMA5MajorELSQ_0EEESR_NSO_INSP_7ScaleInELSS_0EEEST_EEEEEENS4_6LayoutINS5_IJSC_SC_SC_EEENS5_IJNSA_ILi0EEESY_SY_EEEEENS5_IJNS4_10UnderscoreES11_S11_EEEEENS4_28SM100_TMA_2SM_LOAD_MULTICASTENS4_14ComposedLayoutINS4_7SwizzleILi3ELi4ELi3EEENS4_18smem_ptr_flag_bitsILi8EEENSW_INS5_IJNSA_ILi8EEESG_EEENS5_IJSG_SC_EEEEEEEvNS4_8identityENS4_18SM100_TMA_2SM_LOADES1E_vS1F_EENS_8epilogue10collective18CollectiveEpilogueINS1I_23Sm100TmaWarpSpecializedILi2ELi2ELi64ELb0ELb0EEEJNS5_IJSG_SG_SG_EEENS5_IJNSW_ISG_SC_EENSW_INSA_ILi64EEESC_EEEEESI_SJ_SI_SJ_NS1I_6fusion15FusionCallbacksIS1M_NS1S_17LinearCombinationISI_fSI_fLNS_15FloatRoundStyleE2EEES1N_S1R_JEEENS4_5SM1004TMEM4LOAD26SM100_TMEM_LOAD_32dp32b64xENS4_13SM90_TMA_LOADENS15_INS16_ILi2ELi4ELi3EEES19_NSW_INS5_IJS1A_S1P_EEENS5_IJS1P_SC_EEEEEEENS4_39AutoVectorizingCopyWithAssumedAlignmentILi128EEENS4_14SM90_TMA_STOREES27_S29_S29_EEEvvEEEEvNT_6ParamsE --------------------------
	.section	.nv.info._ZN7cutlass13device_kernelINS_4gemm6kernel13GemmUniversalIN4cute5tupleIJiiiiEEENS1_10collective13CollectiveMmaINS1_35MainloopSm100TmaUmmaWarpSpecializedILi4ELi2ELi4ENS5_IJNS4_1CILi2EEESB_NSA_ILi1EEEEEEEENS5_IJNSA_ILi256EEENSA_ILi128EEESG_EEENS_12float_e5m2_tENS5_IJlSC_lEEESI_SJ_NS4_8TiledMMAINS4_8MMA_AtomIJNS4_10MMA_TraitsINS4_25SM100_MMA_F8F6F4_2x1SM_SSEJSI_SI_fSF_SG_NS4_17integral_constantINS4_4UMMA5MajorELSQ_0EEESR_NSO_INSP_7ScaleInELSS_0EEEST_EEEEEENS4_6LayoutINS5_IJSC_SC_SC_EEENS5_IJNSA_ILi0EEESY_SY_EEEEENS5_IJNS4_10UnderscoreES11_S11_EEEEENS4_28SM100_TMA_2SM_LOAD_MULTICASTENS4_14ComposedLayoutINS4_7SwizzleILi3ELi4ELi3EEENS4_18smem_ptr_flag_bitsILi8EEENSW_INS5_IJNSA_ILi8EEESG_EEENS5_IJSG_SC_EEEEEEEvNS4_8identityENS4_18SM100_TMA_2SM_LOADES1E_vS1F_EENS_8epilogue10collective18CollectiveEpilogueINS1I_23Sm100TmaWarpSpecializedILi2ELi2ELi64ELb0ELb0EEEJNS5_IJSG_SG_SG_EEENS5_IJNSW_ISG_SC_EENSW_INSA_ILi64EEESC_EEEEESI_SJ_SI_SJ_NS1I_6fusion15FusionCallbacksIS1M_NS1S_17LinearCombinationISI_fSI_fLNS_15FloatRoundStyleE2EEES1N_S1R_JEEENS4_5SM1004TMEM4LOAD26SM100_TMEM_LOAD_32dp32b64xENS4_13SM90_TMA_LOADENS15_INS16_ILi2ELi4ELi3EEES19_NSW_INS5_IJS1A_S1P_EEENS5_IJS1P_SC_EEEEEEENS4_39AutoVectorizingCopyWithAssumedAlignmentILi128EEENS4_14SM90_TMA_STOREES27_S29_S29_EEEvvEEEEvNT_6ParamsE,"",@"SHT_CUDA_INFO"
	.sectionflags	@""
	.align	4


	//----- nvinfo : EIATTR_CUDA_API_VERSION
	.align		4
        /*0000*/ 	.byte	0x04, 0x37
        /*0002*/ 	.short	(.L_31 - .L_30)
.L_30:
        /*0004*/ 	.word	0x00000082


	//----- nvinfo : EIATTR_KPARAM_INFO
	.align		4
.L_31:
        /*0008*/ 	.byte	0x04, 0x17
        /*000a*/ 	.short	(.L_33 - .L_32)
.L_32:
        /*000c*/ 	.word	0x00000000
        /*0010*/ 	.short	0x0000
        /*0012*/ 	.short	0x0000
        /*0014*/ 	.byte	0x00, 0xf0, 0x01, 0x20


	//----- nvinfo : EIATTR_AT_ENTRY_FRAGMENTS
	.align		4
.L_33:
        /*0018*/ 	.byte	0x04, 0x4f
        /*001a*/ 	.short	(.L_35 - .L_34)


	//   ....[0]....
.L_34:
        /*001c*/ 	.word	0x00000007


	//----- nvinfo : EIATTR_RESERVED_SMEM_USED
	.align		4
.L_35:
        /*0020*/ 	.byte	0x01, 0x41
	.zero		2


	//----- nvinfo : EIATTR_SPARSE_MMA_MASK
	.align		4
        /*0024*/ 	.byte	0x03, 0x50
        /*0026*/ 	.short	0x0000


	//----- nvinfo : EIATTR_TCGEN05_2CTA_USED
	.align		4
        /*0028*/ 	.byte	0x01, 0x52
	.zero		2


	//----- nvinfo : EIATTR_MAXREG_COUNT
	.align		4
        /*002c*/ 	.byte	0x03, 0x1b
        /*002e*/ 	.short	0x00ff


	//----- nvinfo : EIATTR_NUM_BARRIERS
	.align		4
        /*0030*/ 	.byte	0x02, 0x4c
        /*0032*/ 	.byte	0x07
	.zero		1


	//----- nvinfo : EIATTR_EXTERNS
	.align		4
        /*0034*/ 	.byte	0x04, 0x0f
        /*0036*/ 	.short	(.L_37 - .L_36)


	//   ....[0]....
	.align		4
.L_36:
        /*0038*/ 	.word	index@(__assertfail)


	//----- nvinfo : EIATTR_MERCURY_ISA_VERSION
	.align		4
.L_37:
        /*003c*/ 	.byte	0x03, 0x5f
        /*003e*/ 	.short	0x0101


	//----- nvinfo : EIATTR_INT_WARP_WIDE_INSTR_OFFSETS
	.align		4
        /*0040*/ 	.byte	0x04, 0x31
        /*0042*/ 	.short	(.L_39 - .L_38)


	//   ....[0]....
.L_38:
        /*0044*/ 	.word	0x00000d30


	//   ....[1]....
        /*0048*/ 	.word	0x00000dd0


	//   ....[2]....
        /*004c*/ 	.word	0x00004220


	//   ....[3]....
        /*0050*/ 	.word	0x00004240


	//   ....[4]....
        /*0054*/ 	.word	0x00004270


	//   ....[5]....
        /*0058*/ 	.word	0x00004da0


	//   ....[6]....
        /*005c*/ 	.word	0x00004e10


	//   ....[7]....
        /*0060*/ 	.word	0x00004ee0


	//   ....[8]....
        /*0064*/ 	.word	0x00004f90


	//----- nvinfo : EIATTR_COOP_GROUP_MASK_REGIDS
	.align		4
.L_39:
        /*0068*/ 	.byte	0x04, 0x29
        /*006a*/ 	.short	(.L_41 - .L_40)


	//   ....[0]....
.L_40:
        /*006c*/ 	.word	0xffffffff


	//   ....[1]....
        /*0070*/ 	.word	0xffffffff


	//   ....[2]....
        /*0074*/ 	.word	0xffffffff


	//   ....[3]....
        /*0078*/ 	.word	0xffffffff


	//   ....[4]....
        /*007c*/ 	.word	0xffffffff


	//   ....[5]....
        /*0080*/ 	.word	0xffffffff


	//   ....[6]....
        /*0084*/ 	.word	0xffffffff


	//   ....[7]....
        /*0088*/ 	.word	0xffffffff


	//   ....[8]....
        /*008c*/ 	.word	0xffffffff


	//   ....[9]....
        /*0090*/ 	.word	0xffffffff


	//   ....[10]....
        /*0094*/ 	.word	0xffffffff


	//   ....[11]....
        /*0098*/ 	.word	0xffffffff


	//   ....[12]....
        /*009c*/ 	.word	0xffffffff


	//   ....[13]....
        /*00a0*/ 	.word	0xffffffff


	//----- nvinfo : EIATTR_COOP_GROUP_INSTR_OFFSETS
	.align		4
.L_41:
        /*00a4*/ 	.byte	0x04, 0x28
        /*00a6*/ 	.short	(.L_43 - .L_42)


	//   ....[0]....
.L_42:
        /*00a8*/ 	.word	0x000000b0


	//   ....[1]....
        /*00ac*/ 	.word	0x00000520


	//   ....[2]....
        /*00b0*/ 	.word	0x000006e0


	//   ....[3]....
        /*00b4*/ 	.word	0x00000830


	//   ....[4]....
        /*00b8*/ 	.word	0x00000920


	//   ....[5]....
        /*00bc*/ 	.word	0x00000a80


	//   ....[6]....
        /*00c0*/ 	.word	0x00000c10


	//   ....[7]....
        /*00c4*/ 	.word	0x00000e50


	//   ....[8]....
        /*00c8*/ 	.word	0x00002160


	//   ....[9]....
        /*00cc*/ 	.word	0x00003000


	//   ....[10]....
        /*00d0*/ 	.word	0x000034d0


	//   ....[11]....
        /*00d4*/ 	.word	0x00003500


	//   ....[12]....
        /*00d8*/ 	.word	0x00004120


	//   ....[13]....
        /*00dc*/ 	.word	0x00004330


	//----- nvinfo : EIATTR_VRC_CTA_INIT_COUNT
	.align		4
.L_43:
        /*00e0*/ 	.byte	0x02, 0x4a
        /*00e2*/ 	.byte	0x80
	.zero		1


	//----- nvinfo : EIATTR_SYSCALL_OFFSETS
	.align		4
        /*00e4*/ 	.byte	0x04, 0x46
        /*00e6*/ 	.short	(.L_45 - .L_44)


	//   ....[0]....
.L_44:
        /*00e8*/ 	.word	0x00005b80


	//   ....[1]....
        /*00ec*/ 	.word	0x00005cc0


	//   ....[2]....
        /*00f0*/ 	.word	0x00006550


	//   ....[3]....
        /*00f4*/ 	.word	0x00007b60


	//----- nvinfo : EIATTR_MBARRIER_INSTR_OFFSETS
	.align		4
.L_45:
        /*00f8*/ 	.byte	0x04, 0x39
        /*00fa*/ 	.short	(.L_47 - .L_46)


	//   ....[0]....
.L_46:
        /*00fc*/ 	.word	0x00000650
        /*0100*/ 	.word	0x000000ff
        /*0104*/ 	.word	0x00000000
        /*0108*/ 	.short	0x0100
        /*010a*/ 	.byte	0x04
	.zero		1


	//   ....[1]....
        /*010c*/ 	.word	0x00000660
        /*0110*/ 	.word	0x000000ff
        /*0114*/ 	.word	0x00000020
        /*0118*/ 	.short	0x0100
        /*011a*/ 	.byte	0x04
	.zero		1


	//   ....[2]....
        /*011c*/ 	.word	0x00000670
        /*0120*/ 	.word	0x000000ff
        /*0124*/ 	.word	0x00000008
        /*0128*/ 	.short	0x0100
        /*012a*/ 	.byte	0x04
	.zero		1


	//   ....[3]....
        /*012c*/ 	.word	0x00000680
        /*0130*/ 	.word	0x000000ff
        /*0134*/ 	.word	0x00000028
        /*0138*/ 	.short	0x0100
        /*013a*/ 	.byte	0x04
	.zero		1


	//   ....[4]....
        /*013c*/ 	.word	0x00000690
        /*0140*/ 	.word	0x000000ff
        /*0144*/ 	.word	0x00000010
        /*0148*/ 	.short	0x0100
        /*014a*/ 	.byte	0x04
	.zero		1


	//   ....[5]....
        /*014c*/ 	.word	0x000006a0
        /*0150*/ 	.word	0x000000ff
        /*0154*/ 	.word	0x00000030
        /*0158*/ 	.short	0x0100
        /*015a*/ 	.byte	0x04
	.zero		1


	//   ....[6]....
        /*015c*/ 	.word	0x000006b0
        /*0160*/ 	.word	0x000000ff
        /*0164*/ 	.word	0x00000018
        /*0168*/ 	.short	0x0100
        /*016a*/ 	.byte	0x04
	.zero		1


	//   ....[7]....
        /*016c*/ 	.word	0x000006c0
        /*0170*/ 	.word	0x000000ff
        /*0174*/ 	.word	0x00000038
        /*0178*/ 	.short	0x0100
        /*017a*/ 	.byte	0x04
	.zero		1


	//   ....[8]....
        /*017c*/ 	.word	0x000007e0
        /*0180*/ 	.word	0x000000ff
        /*0184*/ 	.word	0x00000040
        /*0188*/ 	.short	0x0100
        /*018a*/ 	.byte	0x04
	.zero		1


	//   ....[9]....
        /*018c*/ 	.word	0x000007f0
        /*0190*/ 	.word	0x000000ff
        /*0194*/ 	.word	0x00000050
        /*0198*/ 	.short	0x0100
        /*019a*/ 	.byte	0x04
	.zero		1


	//   ....[10]....
        /*019c*/ 	.word	0x00000800
        /*01a0*/ 	.word	0x000000ff
        /*01a4*/ 	.word	0x00000048
        /*01a8*/ 	.short	0x0100
        /*01aa*/ 	.byte	0x04
	.zero		1


	//   ....[11]....
        /*01ac*/ 	.word	0x00000810
        /*01b0*/ 	.word	0x000000ff
        /*01b4*/ 	.word	0x00000058
        /*01b8*/ 	.short	0x0100
        /*01ba*/ 	.byte	0x04
	.zero		1


	//   ....[12]....
        /*01bc*/ 	.word	0x000008f0
        /*01c0*/ 	.word	0x000000ff
        /*01c4*/ 	.word	0x00000060
        /*01c8*/ 	.short	0x0100
        /*01ca*/ 	.byte	0x06
	.zero		1


	//   ....[13]....
        /*01cc*/ 	.word	0x00000900
        /*01d0*/ 	.word	0x000000ff
        /*01d4*/ 	.word	0x00000068
        /*01d8*/ 	.short	0x0100
        /*01da*/ 	.byte	0x06
	.zero		1


	//   ....[14]....
        /*01dc*/ 	.word	0x00000a30
        /*01e0*/ 	.word	0x000000ff
        /*01e4*/ 	.word	0x00000070
        /*01e8*/ 	.short	0x0100
        /*01ea*/ 	.byte	0x06
	.zero		1


	//   ....[15]....
        /*01ec*/ 	.word	0x00000a40
        /*01f0*/ 	.word	0x000000ff
        /*01f4*/ 	.word	0x00000080
        /*01f8*/ 	.short	0x0100
        /*01fa*/ 	.byte	0x06
	.zero		1


	//   ....[16]....
        /*01fc*/ 	.word	0x00000a50
        /*0200*/ 	.word	0x000000ff
        /*0204*/ 	.word	0x00000078
        /*0208*/ 	.short	0x0100
        /*020a*/ 	.byte	0x06
	.zero		1


	//   ....[17]....
        /*020c*/ 	.word	0x00000a60
        /*0210*/ 	.word	0x000000ff
        /*0214*/ 	.word	0x00000088
        /*0218*/ 	.short	0x0100
        /*021a*/ 	.byte	0x06
	.zero		1


	//   ....[18]....
        /*021c*/ 	.word	0x00000b80
        /*0220*/ 	.word	0x000000ff
        /*0224*/ 	.word	0x00000090
        /*0228*/ 	.short	0x0100
        /*022a*/ 	.byte	0x04
	.zero		1


	//   ....[19]....
        /*022c*/ 	.word	0x00000b90
        /*0230*/ 	.word	0x000000ff
        /*0234*/ 	.word	0x000000b0
        /*0238*/ 	.short	0x0100
        /*023a*/ 	.byte	0x04
	.zero		1


	//   ....[20]....
        /*023c*/ 	.word	0x00000ba0
        /*0240*/ 	.word	0x000000ff
        /*0244*/ 	.word	0x00000098
        /*0248*/ 	.short	0x0100
        /*024a*/ 	.byte	0x04
	.zero		1


	//   ....[21]....
        /*024c*/ 	.word	0x00000bb0
        /*0250*/ 	.word	0x000000ff
        /*0254*/ 	.word	0x000000b8
        /*0258*/ 	.short	0x0100
        /*025a*/ 	.byte	0x04
	.zero		1


	//   ....[22]....
        /*025c*/ 	.word	0x00000bc0
        /*0260*/ 	.word	0x000000ff
        /*0264*/ 	.word	0x000000a0
        /*0268*/ 	.short	0x0100
        /*026a*/ 	.byte	0x04
	.zero		1


	//   ....[23]....
        /*026c*/ 	.word	0x00000bd0
        /*0270*/ 	.word	0x000000ff
        /*0274*/ 	.word	0x000000c0
        /*0278*/ 	.short	0x0100
        /*027a*/ 	.byte	0x04
	.zero		1


	//   ....[24]....
        /*027c*/ 	.word	0x00000be0
        /*0280*/ 	.word	0x000000ff
        /*0284*/ 	.word	0x000000a8
        /*0288*/ 	.short	0x0100
        /*028a*/ 	.byte	0x04
	.zero		1


	//   ....[25]....
        /*028c*/ 	.word	0x00000bf0
        /*0290*/ 	.word	0x000000ff
        /*0294*/ 	.word	0x000000c8
        /*0298*/ 	.short	0x0100
        /*029a*/ 	.byte	0x04
	.zero		1


	//   ....[26]....
        /*029c*/ 	.word	0x00000ce0
        /*02a0*/ 	.word	0x000000ff
        /*02a4*/ 	.word	0x000000d0
        /*02a8*/ 	.short	0x0100
        /*02aa*/ 	.byte	0x04
	.zero		1


	//   ....[27]....
        /*02ac*/ 	.word	0x00000cf0
        /*02b0*/ 	.word	0x000000ff
        /*02b4*/ 	.word	0x000000e0
        /*02b8*/ 	.short	0x0100
        /*02ba*/ 	.byte	0x04
	.zero		1


	//   ....[28]....
        /*02bc*/ 	.word	0x00000d00
        /*02c0*/ 	.word	0x000000ff
        /*02c4*/ 	.word	0x000000d8
        /*02c8*/ 	.short	0x0100
        /*02ca*/ 	.byte	0x04
	.zero		1


	//   ....[29]....
        /*02cc*/ 	.word	0x00000d10
        /*02d0*/ 	.word	0x000000ff
        /*02d4*/ 	.word	0x000000e8
        /*02d8*/ 	.short	0x0100
        /*02da*/ 	.byte	0x04
	.zero		1


	//   ....[30]....
        /*02dc*/ 	.word	0x00000e10
        /*02e0*/ 	.word	0x000000ff
        /*02e4*/ 	.word	0x000000f0
        /*02e8*/ 	.short	0x0100
        /*02ea*/ 	.byte	0x06
	.zero		1


	//   ....[31]....
        /*02ec*/ 	.word	0x000019b0
        /*02f0*/ 	.word	0x00000000
        /*02f4*/ 	.word	0x000000e0
        /*02f8*/ 	.short	0x010a
        /*02fa*/ 	.byte	0xff
	.zero		1


	//   ....[32]....
        /*02fc*/ 	.word	0x000019d0
        /*0300*/ 	.word	0x00000000
        /*0304*/ 	.word	0x000000d0
        /*0308*/ 	.short	0x0101
        /*030a*/ 	.byte	0xff
	.zero		1


	//   ....[33]....
        /*030c*/ 	.word	0x00001a80
        /*0310*/ 	.word	0x000000ff
        /*0314*/ 	.word	0x00000020
        /*0318*/ 	.short	0x010a
        /*031a*/ 	.byte	0x04
	.zero		1


	//   ....[34]....
        /*031c*/ 	.word	0x00001b50
        /*0320*/ 	.word	0x000000ff
        /*0324*/ 	.word	0x00000020
        /*0328*/ 	.short	0x010a
        /*032a*/ 	.byte	0x21
	.zero		1


	//   ....[35]....
        /*032c*/ 	.word	0x00001d00
        /*0330*/ 	.word	0x000000ff
        /*0334*/ 	.word	0x00000020
        /*0338*/ 	.short	0x010a
        /*033a*/ 	.byte	0x05
	.zero		1


	//   ....[36]....
        /*033c*/ 	.word	0x00001e10
        /*0340*/ 	.word	0x000000ff
        /*0344*/ 	.word	0x00000068
        /*0348*/ 	.short	0x0101
        /*034a*/ 	.byte	0x0d
	.zero		1


	//   ....[37]....
        /*034c*/ 	.word	0x00001e30
        /*0350*/ 	.word	0x000000ff
        /*0354*/ 	.word	0x00000020
        /*0358*/ 	.short	0x010a
        /*035a*/ 	.byte	0x04
	.zero		1


	//   ....[38]....
        /*035c*/ 	.word	0x00001eb0
        /*0360*/ 	.word	0x000000ff
        /*0364*/ 	.word	0x00000020
        /*0368*/ 	.short	0x010a
        /*036a*/ 	.byte	0x11
	.zero		1


	//   ....[39]....
        /*036c*/ 	.word	0x00002050
        /*0370*/ 	.word	0x000000ff
        /*0374*/ 	.word	0x00000020
        /*0378*/ 	.short	0x010a
        /*037a*/ 	.byte	0x05
	.zero		1


	//   ....[40]....
        /*037c*/ 	.word	0x00002190
        /*0380*/ 	.word	0x00000003
        /*0384*/ 	.word	0x00000070
        /*0388*/ 	.short	0x010a
        /*038a*/ 	.byte	0xff
	.zero		1


	//   ....[41]....
        /*038c*/ 	.word	0x000022e0
        /*0390*/ 	.word	0x00000000
        /*0394*/ 	.word	0x00000000
        /*0398*/ 	.short	0x0101
        /*039a*/ 	.byte	0xff
	.zero		1


	//   ....[42]....
        /*039c*/ 	.word	0x00002880
        /*03a0*/ 	.word	0x000000ff
        /*03a4*/ 	.word	0x00000000
        /*03a8*/ 	.short	0x010a
        /*03aa*/ 	.byte	0x04
	.zero		1


	//   ....[43]....
        /*03ac*/ 	.word	0x00002910
        /*03b0*/ 	.word	0x000000ff
        /*03b4*/ 	.word	0x00000000
        /*03b8*/ 	.short	0x010a
        /*03ba*/ 	.byte	0x05
	.zero		1


	//   ....[44]....
        /*03bc*/ 	.word	0x000029a0
        /*03c0*/ 	.word	0x000000ff
        /*03c4*/ 	.word	0x00000000
        /*03c8*/ 	.short	0x010a
        /*03ca*/ 	.byte	0x05
	.zero		1


	//   ....[45]....
        /*03cc*/ 	.word	0x00002a40
        /*03d0*/ 	.word	0x00000000
        /*03d4*/ 	.word	0x00000000
        /*03d8*/ 	.short	0x010a
        /*03da*/ 	.byte	0xff
	.zero		1


	//   ....[46]....
        /*03dc*/ 	.word	0x00002b60
        /*03e0*/ 	.word	0x00000002
        /*03e4*/ 	.word	0x000000d0
        /*03e8*/ 	.short	0x010a
        /*03ea*/ 	.byte	0xff
	.zero		1


	//   ....[47]....
        /*03ec*/ 	.word	0x00002bc0
        /*03f0*/ 	.word	0x00000004
        /*03f4*/ 	.word	0x00000000
        /*03f8*/ 	.short	0x0101
        /*03fa*/ 	.byte	0xff
	.zero		1


	//   ....[48]....
        /*03fc*/ 	.word	0x00002be0
        /*0400*/ 	.word	0x000000ff
        /*0404*/ 	.word	0x00000080
        /*0408*/ 	.short	0x010a
        /*040a*/ 	.byte	0x04
	.zero		1


	//   ....[49]....
        /*040c*/ 	.word	0x00002d00
        /*0410*/ 	.word	0x00000002
        /*0414*/ 	.word	0x00000070
        /*0418*/ 	.short	0x010a
        /*041a*/ 	.byte	0xff
	.zero		1


	//   ....[50]....
        /*041c*/ 	.word	0x00002e10
        /*0420*/ 	.word	0x00000002
        /*0424*/ 	.word	0x00000000
        /*0428*/ 	.short	0x0101
        /*042a*/ 	.byte	0xff
	.zero		1


	//   ....[51]....
        /*042c*/ 	.word	0x00002ea0
        /*0430*/ 	.word	0x000000ff
        /*0434*/ 	.word	0x00000080
        /*0438*/ 	.short	0x0106
        /*043a*/ 	.byte	0x04
	.zero		1


	//   ....[52]....
        /*043c*/ 	.word	0x00002ec0
        /*0440*/ 	.word	0x000000ff
        /*0444*/ 	.word	0x00000080
        /*0448*/ 	.short	0x010a
        /*044a*/ 	.byte	0x04
	.zero		1


	//   ....[53]....
        /*044c*/ 	.word	0x00002f50
        /*0450*/ 	.word	0x000000ff
        /*0454*/ 	.word	0x00000080
        /*0458*/ 	.short	0x0106
        /*045a*/ 	.byte	0x07
	.zero		1


	//   ....[54]....
        /*045c*/ 	.word	0x00002f90
        /*0460*/ 	.word	0x00000000
        /*0464*/ 	.word	0x00000080
        /*0468*/ 	.short	0x010a
        /*046a*/ 	.byte	0xff
	.zero		1


	//   ....[55]....
        /*046c*/ 	.word	0x000031d0
        /*0470*/ 	.word	0x000000ff
        /*0474*/ 	.word	0x00000008
        /*0478*/ 	.short	0x010a
        /*047a*/ 	.byte	0x05
	.zero		1


	//   ....[56]....
        /*047c*/ 	.word	0x000031f0
        /*0480*/ 	.word	0x000000ff
        /*0484*/ 	.word	0x00000008
        /*0488*/ 	.short	0x010a
        /*048a*/ 	.byte	0x05
	.zero		1


	//   ....[57]....
        /*048c*/ 	.word	0x00003380
        /*0490*/ 	.word	0x000000ff
        /*0494*/ 	.word	0x00000008
        /*0498*/ 	.short	0x010a
        /*049a*/ 	.byte	0x05
	.zero		1


	//   ....[58]....
        /*049c*/ 	.word	0x000033a0
        /*04a0*/ 	.word	0x000000ff
        /*04a4*/ 	.word	0x00000008
        /*04a8*/ 	.short	0x010a
        /*04aa*/ 	.byte	0x05
	.zero		1


	//   ....[59]....
        /*04ac*/ 	.word	0x00003460
        /*04b0*/ 	.word	0x000000ff
        /*04b4*/ 	.word	0x00000000
        /*04b8*/ 	.short	0x0101
        /*04ba*/ 	.byte	0x04
	.zero		1


	//   ....[60]....
        /*04bc*/ 	.word	0x000037a0
        /*04c0*/ 	.word	0x00000000
        /*04c4*/ 	.word	0x00000070
        /*04c8*/ 	.short	0x010a
        /*04ca*/ 	.byte	0xff
	.zero		1


	//   ....[61]....
        /*04cc*/ 	.word	0x00003860
        /*04d0*/ 	.word	0x00000000
        /*04d4*/ 	.word	0x00000000
        /*04d8*/ 	.short	0x0101
        /*04da*/ 	.byte	0xff
	.zero		1


	//   ....[62]....
        /*04dc*/ 	.word	0x00003920
        /*04e0*/ 	.word	0x000000ff
        /*04e4*/ 	.word	0x00000000
        /*04e8*/ 	.short	0x010a
        /*04ea*/ 	.byte	0x04
	.zero		1


	//   ....[63]....
        /*04ec*/ 	.word	0x00003930
        /*04f0*/ 	.word	0x000000ff
        /*04f4*/ 	.word	0x000000b0
        /*04f8*/ 	.short	0x010a
        /*04fa*/ 	.byte	0x1f
	.zero		1


	//   ....[64]....
        /*04fc*/ 	.word	0x000039e0
        /*0500*/ 	.word	0x000000ff
        /*0504*/ 	.word	0x00000000
        /*0508*/ 	.short	0x010a
        /*050a*/ 	.byte	0x05
	.zero		1


	//   ....[65]....
        /*050c*/ 	.word	0x00003b10
        /*0510*/ 	.word	0x000000ff
        /*0514*/ 	.word	0x00000000
        /*0518*/ 	.short	0x010a
        /*051a*/ 	.byte	0x04
	.zero		1


	//   ....[66]....
        /*051c*/ 	.word	0x00003e10
        /*0520*/ 	.word	0x000000ff
        /*0524*/ 	.word	0x00000000
        /*0528*/ 	.short	0x010a
        /*052a*/ 	.byte	0x04
	.zero		1


	//   ....[67]....
        /*052c*/ 	.word	0x00003ea0
        /*0530*/ 	.word	0x000000ff
        /*0534*/ 	.word	0x00000000
        /*0538*/ 	.short	0x010a
        /*053a*/ 	.byte	0x05
	.zero		1


	//   ....[68]....
        /*053c*/ 	.word	0x00003f30
        /*0540*/ 	.word	0x000000ff
        /*0544*/ 	.word	0x00000000
        /*0548*/ 	.short	0x010a
        /*054a*/ 	.byte	0x05
	.zero		1


	//   ....[69]....
        /*054c*/ 	.word	0x00003fd0
        /*0550*/ 	.word	0x00000000
        /*0554*/ 	.word	0x00000000
        /*0558*/ 	.short	0x010a
        /*055a*/ 	.byte	0xff
	.zero		1


	//   ....[70]....
        /*055c*/ 	.word	0x00004010
        /*0560*/ 	.word	0x00000000
        /*0564*/ 	.word	0x00000000
        /*0568*/ 	.short	0x010a
        /*056a*/ 	.byte	0xff
	.zero		1


	//   ....[71]....
        /*056c*/ 	.word	0x00004080
        /*0570*/ 	.word	0x000000ff
        /*0574*/ 	.word	0x00000000
        /*0578*/ 	.short	0x0101
        /*057a*/ 	.byte	0x04
	.zero		1


	//   ....[72]....
        /*057c*/ 	.word	0x000040c0
        /*0580*/ 	.word	0x000000ff
        /*0584*/ 	.word	0x000000f0
        /*0588*/ 	.short	0x010a
        /*058a*/ 	.byte	0x1a
	.zero		1


	//   ....[73]....
        /*058c*/ 	.word	0x00004110
        /*0590*/ 	.word	0x000000ff
        /*0594*/ 	.word	0x00000000
        /*0598*/ 	.short	0x0101
        /*059a*/ 	.byte	0x04
	.zero		1


	//   ....[74]....
        /*059c*/ 	.word	0x000045a0
        /*05a0*/ 	.word	0x0000000c
        /*05a4*/ 	.word	0x00000070
        /*05a8*/ 	.short	0x010a
        /*05aa*/ 	.byte	0xff
	.zero		1


	//   ....[75]....
        /*05ac*/ 	.word	0x00004710
        /*05b0*/ 	.word	0x00000000
        /*05b4*/ 	.word	0x00000000
        /*05b8*/ 	.short	0x0101
        /*05ba*/ 	.byte	0xff
	.zero		1


	//   ....[76]....
        /*05bc*/ 	.word	0x00004ba0
        /*05c0*/ 	.word	0x000000ff
        /*05c4*/ 	.word	0x00000068
        /*05c8*/ 	.short	0x010a
        /*05ca*/ 	.byte	0x15
	.zero		1


	//   ....[77]....
        /*05cc*/ 	.word	0x00004d20
        /*05d0*/ 	.word	0x000000ff
        /*05d4*/ 	.word	0x00000050
        /*05d8*/ 	.short	0x010a
        /*05da*/ 	.byte	0x15
	.zero		1


	//   ....[78]....
        /*05dc*/ 	.word	0x00004e90
        /*05e0*/ 	.word	0x000000ff
        /*05e4*/ 	.word	0x00000040
        /*05e8*/ 	.short	0x010b
        /*05ea*/ 	.byte	0x15
	.zero		1


	//   ....[79]....
        /*05ec*/ 	.word	0x00004ea0
        /*05f0*/ 	.word	0x000000ff
        /*05f4*/ 	.word	0x00000000
        /*05f8*/ 	.short	0x0101
        /*05fa*/ 	.byte	0x22
	.zero		1


	//   ....[80]....
        /*05fc*/ 	.word	0x00004eb0
        /*0600*/ 	.word	0x000000ff
        /*0604*/ 	.word	0x00000058
        /*0608*/ 	.short	0x010a
        /*060a*/ 	.byte	0x15
	.zero		1


	//   ....[81]....
        /*060c*/ 	.word	0x00005090
        /*0610*/ 	.word	0x000000ff
        /*0614*/ 	.word	0x00000048
        /*0618*/ 	.short	0x010b
        /*061a*/ 	.byte	0x15
	.zero		1


	//   ....[82]....
        /*061c*/ 	.word	0x000050a0
        /*0620*/ 	.word	0x000000ff
        /*0624*/ 	.word	0x00000000
        /*0628*/ 	.short	0x0101
        /*062a*/ 	.byte	0x21
	.zero		1


	//   ....[83]....
        /*062c*/ 	.word	0x000050d0
        /*0630*/ 	.word	0x000000ff
        /*0634*/ 	.word	0x00000050
        /*0638*/ 	.short	0x010a
        /*063a*/ 	.byte	0x15
	.zero		1


	//   ....[84]....
        /*063c*/ 	.word	0x00005110
        /*0640*/ 	.word	0x00000000
        /*0644*/ 	.word	0x00000058
        /*0648*/ 	.short	0x010a
        /*064a*/ 	.byte	0xff
	.zero		1


	//   ....[85]....
        /*064c*/ 	.word	0x00005420
        /*0650*/ 	.word	0x00000003
        /*0654*/ 	.word	0x00000070
        /*0658*/ 	.short	0x010a
        /*065a*/ 	.byte	0xff
	.zero		1


	//   ....[86]....
        /*065c*/ 	.word	0x000055a0
        /*0660*/ 	.word	0x00000000
        /*0664*/ 	.word	0x00000000
        /*0668*/ 	.short	0x0101
        /*066a*/ 	.byte	0xff
	.zero		1


	//   ....[87]....
        /*066c*/ 	.word	0x000060f0
        /*0670*/ 	.word	0x00000003
        /*0674*/ 	.word	0x00000040
        /*0678*/ 	.short	0x010a
        /*067a*/ 	.byte	0xff
	.zero		1


	//   ....[88]....
        /*067c*/ 	.word	0x00006130
        /*0680*/ 	.word	0x000000a1
        /*0684*/ 	.word	0x00000090
        /*0688*/ 	.short	0x010a
        /*068a*/ 	.byte	0xff
	.zero		1


	//   ....[89]....
        /*068c*/ 	.word	0x00006270
        /*0690*/ 	.word	0x00000003
        /*0694*/ 	.word	0x00000040
        /*0698*/ 	.short	0x010a
        /*069a*/ 	.byte	0xff
	.zero		1


	//   ....[90]....
        /*069c*/ 	.word	0x000063a0
        /*06a0*/ 	.word	0x00000000
        /*06a4*/ 	.word	0x00000000
        /*06a8*/ 	.short	0x0101
        /*06aa*/ 	.byte	0xff
	.zero		1


	//   ....[91]....
        /*06ac*/ 	.word	0x00006420
        /*06b0*/ 	.word	0x000000a1
        /*06b4*/ 	.word	0x00000090
        /*06b8*/ 	.short	0x010a
        /*06ba*/ 	.byte	0xff
	.zero		1


	//   ....[92]....
        /*06bc*/ 	.word	0x000077d0
        /*06c0*/ 	.word	0x000000c5
        /*06c4*/ 	.word	0x00000040
        /*06c8*/ 	.short	0x010a
        /*06ca*/ 	.byte	0xff
	.zero		1


	//   ....[93]....
        /*06cc*/ 	.word	0x000078b0
        /*06d0*/ 	.word	0x000000c5
        /*06d4*/ 	.word	0x00000040
        /*06d8*/ 	.short	0x010a
        /*06da*/ 	.byte	0xff
	.zero		1


	//   ....[94]....
        /*06dc*/ 	.word	0x000079e0
        /*06e0*/ 	.word	0x00000000
        /*06e4*/ 	.word	0x00000000
        /*06e8*/ 	.short	0x0101
        /*06ea*/ 	.byte	0xff
	.zero		1


	//   ....[95]....
        /*06ec*/ 	.word	0x00007e10
        /*06f0*/ 	.word	0x000000a1
        /*06f4*/ 	.word	0x00000000
        /*06f8*/ 	.short	0x0101
        /*06fa*/ 	.byte	0xff
	.zero		1


	//   ....[96]....
        /*06fc*/ 	.word	0x00008e70
        /*0700*/ 	.word	0x00000000
        /*0704*/ 	.word	0x000000e0
        /*0708*/ 	.short	0x010a
        /*070a*/ 	.byte	0xff
	.zero		1


	//   ....[97]....
        /*070c*/ 	.word	0x00008ed0
        /*0710*/ 	.word	0x00000000
        /*0714*/ 	.word	0x00000020
        /*0718*/ 	.short	0x010a
        /*071a*/ 	.byte	0xff
	.zero		1


	//   ....[98]....
        /*071c*/ 	.word	0x00008f30
        /*0720*/ 	.word	0x00000000
        /*0724*/ 	.word	0x00000020
        /*0728*/ 	.short	0x010a
        /*072a*/ 	.byte	0xff
	.zero		1


	//   ....[99]....
        /*072c*/ 	.word	0x00008f80
        /*0730*/ 	.word	0x00000003
        /*0734*/ 	.word	0x00000070
        /*0738*/ 	.short	0x010a
        /*073a*/ 	.byte	0xff
	.zero		1


	//   ....[100]....
        /*073c*/ 	.word	0x00008fe0
        /*0740*/ 	.word	0x00000000
        /*0744*/ 	.word	0x00000000
        /*0748*/ 	.short	0x010a
        /*074a*/ 	.byte	0xff
	.zero		1


	//   ....[101]....
        /*074c*/ 	.word	0x00009040
        /*0750*/ 	.word	0x00000000
        /*0754*/ 	.word	0x00000000
        /*0758*/ 	.short	0x010a
        /*075a*/ 	.byte	0xff
	.zero		1


	//   ....[102]....
        /*075c*/ 	.word	0x000090a0
        /*0760*/ 	.word	0x00000000
        /*0764*/ 	.word	0x00000000
        /*0768*/ 	.short	0x010a
        /*076a*/ 	.byte	0xff
	.zero		1


	//   ....[103]....
        /*076c*/ 	.word	0x000090f0
        /*0770*/ 	.word	0x00000002
        /*0774*/ 	.word	0x000000d0
        /*0778*/ 	.short	0x010a
        /*077a*/ 	.byte	0xff
	.zero		1


	//   ....[104]....
        /*077c*/ 	.word	0x00009150
        /*0780*/ 	.word	0x00000002
        /*0784*/ 	.word	0x00000080
        /*0788*/ 	.short	0x010a
        /*078a*/ 	.byte	0xff
	.zero		1


	//   ....[105]....
        /*078c*/ 	.word	0x000091a0
        /*0790*/ 	.word	0x00000002
        /*0794*/ 	.word	0x00000070
        /*0798*/ 	.short	0x010a
        /*079a*/ 	.byte	0xff
	.zero		1


	//   ....[106]....
        /*079c*/ 	.word	0x00009200
        /*07a0*/ 	.word	0x00000000
        /*07a4*/ 	.word	0x00000080
        /*07a8*/ 	.short	0x010a
        /*07aa*/ 	.byte	0xff
	.zero		1


	//   ....[107]....
        /*07ac*/ 	.word	0x00009260
        /*07b0*/ 	.word	0x00000000
        /*07b4*/ 	.word	0x00000008
        /*07b8*/ 	.short	0x010a
        /*07ba*/ 	.byte	0xff
	.zero		1


	//   ....[108]....
        /*07bc*/ 	.word	0x00009350
        /*07c0*/ 	.word	0x00000000
        /*07c4*/ 	.word	0x00000008
        /*07c8*/ 	.short	0x010a
        /*07ca*/ 	.byte	0xff
	.zero		1


	//   ....[109]....
        /*07cc*/ 	.word	0x000093a0
        /*07d0*/ 	.word	0x00000000
        /*07d4*/ 	.word	0x00000070
        /*07d8*/ 	.short	0x010a
        /*07da*/ 	.byte	0xff
	.zero		1


	//   ....[110]....
        /*07dc*/ 	.word	0x00009400
        /*07e0*/ 	.word	0x00000000
        /*07e4*/ 	.word	0x000000b0
        /*07e8*/ 	.short	0x010a
        /*07ea*/ 	.byte	0xff
	.zero		1


	//   ....[111]....
        /*07ec*/ 	.word	0x00009460
        /*07f0*/ 	.word	0x00000000
        /*07f4*/ 	.word	0x00000000
        /*07f8*/ 	.short	0x010a
        /*07fa*/ 	.byte	0xff
	.zero		1


	//   ....[112]....
        /*07fc*/ 	.word	0x000094c0
        /*0800*/ 	.word	0x00000000
        /*0804*/ 	.word	0x00000000
        /*0808*/ 	.short	0x010a
        /*080a*/ 	.byte	0xff
	.zero		1


	//   ....[113]....
        /*080c*/ 	.word	0x00009520
        /*0810*/ 	.word	0x00000000
        /*0814*/ 	.word	0x00000000
        /*0818*/ 	.short	0x010a
        /*081a*/ 	.byte	0xff
	.zero		1


	//   ....[114]....
        /*081c*/ 	.word	0x00009580
        /*0820*/ 	.word	0x00000000
        /*0824*/ 	.word	0x00000000
        /*0828*/ 	.short	0x010a
        /*082a*/ 	.byte	0xff
	.zero		1


	//   ....[115]....
        /*082c*/ 	.word	0x000095e0
        /*0830*/ 	.word	0x00000000
        /*0834*/ 	.word	0x000000f0
        /*0838*/ 	.short	0x010a
        /*083a*/ 	.byte	0xff
	.zero		1


	//   ....[116]....
        /*083c*/ 	.word	0x00009630
        /*0840*/ 	.word	0x0000000c
        /*0844*/ 	.word	0x00000070
        /*0848*/ 	.short	0x010a
        /*084a*/ 	.byte	0xff
	.zero		1


	//   ....[117]....
        /*084c*/ 	.word	0x00009690
        /*0850*/ 	.word	0x00000000
        /*0854*/ 	.word	0x00000068
        /*0858*/ 	.short	0x010a
        /*085a*/ 	.byte	0xff
	.zero		1


	//   ....[118]....
        /*085c*/ 	.word	0x000096f0
        /*0860*/ 	.word	0x00000000
        /*0864*/ 	.word	0x00000050
        /*0868*/ 	.short	0x010a
        /*086a*/ 	.byte	0xff
	.zero		1


	//   ....[119]....
        /*086c*/ 	.word	0x00009750
        /*0870*/ 	.word	0x00000000
        /*0874*/ 	.word	0x00000058
        /*0878*/ 	.short	0x010a
        /*087a*/ 	.byte	0xff
	.zero		1


	//   ....[120]....
        /*087c*/ 	.word	0x000097b0
        /*0880*/ 	.word	0x00000000
        /*0884*/ 	.word	0x00000050
        /*0888*/ 	.short	0x010a
        /*088a*/ 	.byte	0xff
	.zero		1


	//   ....[121]....
        /*088c*/ 	.word	0x00009800
        /*0890*/ 	.word	0x00000003
        /*0894*/ 	.word	0x00000070
        /*0898*/ 	.short	0x010a
        /*089a*/ 	.byte	0xff
	.zero		1


	//   ....[122]....
        /*089c*/ 	.word	0x00009850
        /*08a0*/ 	.word	0x00000003
        /*08a4*/ 	.word	0x00000040
        /*08a8*/ 	.short	0x010a
        /*08aa*/ 	.byte	0xff
	.zero		1


	//   ....[123]....
        /*08ac*/ 	.word	0x000098a0
        /*08b0*/ 	.word	0x000000a1
        /*08b4*/ 	.word	0x00000090
        /*08b8*/ 	.short	0x010a
        /*08ba*/ 	.byte	0xff
	.zero		1


	//   ....[124]....
        /*08bc*/ 	.word	0x000098f0
        /*08c0*/ 	.word	0x000000c5
        /*08c4*/ 	.word	0x00000040
        /*08c8*/ 	.short	0x010a
        /*08ca*/ 	.byte	0xff
	.zero		1


	//----- nvinfo : EIATTR_NUM_MBARRIERS
	.align		4
.L_47:
        /*08cc*/ 	.byte	0x03, 0x38
        /*08ce*/ 	.short	0x001f


	//----- nvinfo : EIATTR_EXIT_INSTR_OFFSETS
	.align		4
        /*08d0*/ 	.byte	0x04, 0x1c
        /*08d2*/ 	.short	(.L_49 - .L_48)


	//   ....[0]....
.L_48:
        /*08d4*/ 	.word	0x00002a70


	//   ....[1]....
        /*08d8*/ 	.word	0x00002f60


	//   ....[2]....
        /*08dc*/ 	.word	0x00002fc0


	//   ....[3]....
        /*08e0*/ 	.word	0x00004340


	//   ....[4]....
        /*08e4*/ 	.word	0x00005140


	//   ....[5]....
        /*08e8*/ 	.word	0x00005180


	//   ....[6]....
        /*08ec*/ 	.word	0x00008e60


	//----- nvinfo : EIATTR_MAX_THREADS
	.align		4
.L_49:
        /*08f0*/ 	.byte	0x04, 0x05
        /*08f2*/ 	.short	(.L_51 - .L_50)
.L_50:
        /*08f4*/ 	.word	0x00000100
        /*08f8*/ 	.word	0x00000001
        /*08fc*/ 	.word	0x00000001


	//----- nvinfo : EIATTR_CRS_STACK_SIZE
	.align		4
.L_51:
        /*0900*/ 	.byte	0x04, 0x1e
        /*0902*/ 	.short	(.L_53 - .L_52)
.L_52:
        /*0904*/ 	.word	0x00000000


	//----- nvinfo : EIATTR_CBANK_PARAM_SIZE
	.align		4
.L_53:
        /*0908*/ 	.byte	0x03, 0x19
        /*090a*/ 	.short	0x0800


	//----- nvinfo : EIATTR_PARAM_CBANK
	.align		4
        /*090c*/ 	.byte	0x04, 0x0a
        /*090e*/ 	.short	(.L_55 - .L_54)
	.align		4
.L_54:
        /*0910*/ 	.word	index@(.nv.constant0._ZN7cutlass13device_kernelINS_4gemm6kernel13GemmUniversalIN4cute5tupleIJiiiiEEENS1_10collective13CollectiveMmaINS1_35MainloopSm100TmaUmmaWarpSpecializedILi4ELi2ELi4ENS5_IJNS4_1CILi2EEESB_NSA_ILi1EEEEEEEENS5_IJNSA_ILi256EEENSA_ILi128EEESG_EEENS_12float_e5m2_tENS5_IJlSC_lEEESI_SJ_NS4_8TiledMMAINS4_8MMA_AtomIJNS4_10MMA_TraitsINS4_25SM100_MMA_F8F6F4_2x1SM_SSEJSI_SI_fSF_SG_NS4_17integral_constantINS4_4UMMA5MajorELSQ_0EEESR_NSO_INSP_7ScaleInELSS_0EEEST_EEEEEENS4_6LayoutINS5_IJSC_SC_SC_EEENS5_IJNSA_ILi0EEESY_SY_EEEEENS5_IJNS4_10UnderscoreES11_S11_EEEEENS4_28SM100_TMA_2SM_LOAD_MULTICASTENS4_14ComposedLayoutINS4_7SwizzleILi3ELi4ELi3EEENS4_18smem_ptr_flag_bitsILi8EEENSW_INS5_IJNSA_ILi8EEESG_EEENS5_IJSG_SC_EEEEEEEvNS4_8identityENS4_18SM100_TMA_2SM_LOADES1E_vS1F_EENS_8epilogue10collective18CollectiveEpilogueINS1I_23Sm100TmaWarpSpecializedILi2ELi2ELi64ELb0ELb0EEEJNS5_IJSG_SG_SG_EEENS5_IJNSW_ISG_SC_EENSW_INSA_ILi64EEESC_EEEEESI_SJ_SI_SJ_NS1I_6fusion15FusionCallbacksIS1M_NS1S_17LinearCombinationISI_fSI_fLNS_15FloatRoundStyleE2EEES1N_S1R_JEEENS4_5SM1004TMEM4LOAD26SM100_TMEM_LOAD_32dp32b64xENS4_13SM90_TMA_LOADENS15_INS16_ILi2ELi4ELi3EEES19_NSW_INS5_IJS1A_S1P_EEENS5_IJS1P_SC_EEEEEEENS4_39AutoVectorizingCopyWithAssumedAlignmentILi128EEENS4_14SM90_TMA_STOREES27_S29_S29_EEEvvEEEEvNT_6ParamsE)
        /*0914*/ 	.short	0x0380
        /*0916*/ 	.short	0x0800


	//----- nvinfo : EIATTR_SW_WAR
	.align		4
.L_55:
        /*0918*/ 	.byte	0x04, 0x36
        /*091a*/ 	.short	(.L_57 - .L_56)
.L_56:
        /*091c*/ 	.word	0x00000008
.L_57:


//--------------------- .nv.callgraph             --------------------------
	.section	.nv.callgraph,"",@"SHT_CUDA_CALLGRAPH"
	.align	4
	.sectionentsize	8
	.align		4
        /*0000*/ 	.word	0x00000000
	.align		4
        /*0004*/ 	.word	0xffffffff
	.align		4
        /*0008*/ 	.word	index@(_ZN7cutlass13device_kernelINS_4gemm6kernel13GemmUniversalIN4cute5tupleIJiiiiEEENS1_10collective13CollectiveMmaINS1_35MainloopSm100TmaUmmaWarpSpecializedILi4ELi2ELi4ENS5_IJNS4_1CILi2EEESB_NSA_ILi1EEEEEEEENS5_IJNSA_ILi256EEENSA_ILi128EEESG_EEENS_12float_e5m2_tENS5_IJlSC_lEEESI_SJ_NS4_8TiledMMAINS4_8MMA_AtomIJNS4_10MMA_TraitsINS4_25SM100_MMA_F8F6F4_2x1SM_SSEJSI_SI_fSF_SG_NS4_17integral_constantINS4_4UMMA5MajorELSQ_0EEESR_NSO_INSP_7ScaleInELSS_0EEEST_EEEEEENS4_6LayoutINS5_IJSC_SC_SC_EEENS5_IJNSA_ILi0EEESY_SY_EEEEENS5_IJNS4_10UnderscoreES11_S11_EEEEENS4_28SM100_TMA_2SM_LOAD_MULTICASTENS4_14ComposedLayoutINS4_7SwizzleILi3ELi4ELi3EEENS4_18smem_ptr_flag_bitsILi8EEENSW_INS5_IJNSA_ILi8EEESG_EEENS5_IJSG_SC_EEEEEEEvNS4_8identityENS4_18SM100_TMA_2SM_LOADES1E_vS1F_EENS_8epilogue10collective18CollectiveEpilogueINS1I_23Sm100TmaWarpSpecializedILi2ELi2ELi64ELb0ELb0EEEJNS5_IJSG_SG_SG_EEENS5_IJNSW_ISG_SC_EENSW_INSA_ILi64EEESC_EEEEESI_SJ_SI_SJ_NS1I_6fusion15FusionCallbacksIS1M_NS1S_17LinearCombinationISI_fSI_fLNS_15FloatRoundStyleE2EEES1N_S1R_JEEENS4_5SM1004TMEM4LOAD26SM100_TMEM_LOAD_32dp32b64xENS4_13SM90_TMA_LOADENS15_INS16_ILi2ELi4ELi3EEES19_NSW_INS5_IJS1A_S1P_EEENS5_IJS1P_SC_EEEEEEENS4_39AutoVectorizingCopyWithAssumedAlignmentILi128EEENS4_14SM90_TMA_STOREES27_S29_S29_EEEvvEEEEvNT_6ParamsE)
	.align		4
        /*000c*/ 	.word	index@(__assertfail)
	.align		4
        /*0010*/ 	.word	0x00000000
	.align		4
        /*0014*/ 	.word	0xfffffffe
	.align		4
        /*0018*/ 	.word	0x00000000
	.align		4
        /*001c*/ 	.word	0xfffffffd
	.align		4
        /*0020*/ 	.word	0x00000000
	.align		4
        /*0024*/ 	.word	0xfffffffc


//--------------------- .nv.constant4             --------------------------
	.section	.nv.constant4,"a",@progbits
	.align	8
	.align		8
.nv.constant4:
        /*0000*/ 	.dword	__assertfail
	.align		8
        /*0008*/ 	.dword	__unnamed_1
	.align		8
        /*0010*/ 	.dword	__unnamed_2
	.align		8
        /*0018*/ 	.dword	_ZN39_INTERNAL_70e880da_4_k_cu_0ac17cff_99264cuda3std3__45__cpo5beginE
	.align		8
        /*0020*/ 	.dword	_ZN39_INTERNAL_70e880da_4_k_cu_0ac17cff_99264cuda3std3__45__cpo3endE
	.align		8
        /*0028*/ 	.dword	_ZN39_INTERNAL_70e880da_4_k_cu_0ac17cff_99264cuda3std3__45__cpo6cbeginE
	.align		8
        /*0030*/ 	.dword	_ZN39_INTERNAL_70e880da_4_k_cu_0ac17cff_99264cuda3std3__45__cpo4cendE
	.align		8
        /*0038*/ 	.dword	_ZN39_INTERNAL_70e880da_4_k_cu_0ac17cff_99264cuda3std3__441_GLOBAL__N__70e880da_4_k_cu_0ac17cff_99266ignoreE
	.align		8
        /*0040*/ 	.dword	_ZN39_INTERNAL_70e880da_4_k_cu_0ac17cff_99264cuda3std3__419piecewise_constructE
	.align		8
        /*0048*/ 	.dword	_ZN39_INTERNAL_70e880da_4_k_cu_0ac17cff_99264cuda3std3__48in_placeE
	.align		8
        /*0050*/ 	.dword	_ZN39_INTERNAL_70e880da_4_k_cu_0ac17cff_99264cuda3std6ranges3__45__cpo4swapE
	.align		8
        /*0058*/ 	.dword	_ZN39_INTERNAL_70e880da_4_k_cu_0ac17cff_99264cuda3std6ranges3__45__cpo9iter_moveE
	.align		8
        /*0060*/ 	.dword	_ZN39_INTERNAL_70e880da_4_k_cu_0ac17cff_99264cute7productE
	.align		8
        /*0068*/ 	.dword	_ZN39_INTERNAL_70e880da_4_k_cu_0ac17cff_99264cute1_E
	.align		8
        /*0070*/ 	.dword	$str$25
	.align		8
        /*0078*/ 	.dword	$str$26
	.align		8
        /*0080*/ 	.dword	$str$27
	.align		8
        /*0088*/ 	.dword	$str$28


//--------------------- .text._ZN7cutlass13device_kernelINS_4gemm6kernel13GemmUniversalIN4cute5tupleIJiiiiEEENS1_10collective13CollectiveMmaINS1_35MainloopSm100TmaUmmaWarpSpecializedILi4ELi2ELi4ENS5_IJNS4_1CILi2EEESB_NSA_ILi1EEEEEEEENS5_IJNSA_ILi256EEENSA_ILi128EEESG_EEENS_12float_e5m2_tENS5_IJlSC_lEEESI_SJ_NS4_8TiledMMAINS4_8MMA_AtomIJNS4_10MMA_TraitsINS4_25SM100_MMA_F8F6F4_2x1SM_SSEJSI_SI_fSF_SG_NS4_17integral_constantINS4_4UMMA5MajorELSQ_0EEESR_NSO_INSP_7ScaleInELSS_0EEEST_EEEEEENS4_6LayoutINS5_IJSC_SC_SC_EEENS5_IJNSA_ILi0EEESY_SY_EEEEENS5_IJNS4_10UnderscoreES11_S11_EEEEENS4_28SM100_TMA_2SM_LOAD_MULTICASTENS4_14ComposedLayoutINS4_7SwizzleILi3ELi4ELi3EEENS4_18smem_ptr_flag_bitsILi8EEENSW_INS5_IJNSA_ILi8EEESG_EEENS5_IJSG_SC_EEEEEEEvNS4_8identityENS4_18SM100_TMA_2SM_LOADES1E_vS1F_EENS_8epilogue10collective18CollectiveEpilogueINS1I_23Sm100TmaWarpSpecializedILi2ELi2ELi64ELb0ELb0EEEJNS5_IJSG_SG_SG_EEENS5_IJNSW_ISG_SC_EENSW_INSA_ILi64EEESC_EEEEESI_SJ_SI_SJ_NS1I_6fusion15FusionCallbacksIS1M_NS1S_17LinearCombinationISI_fSI_fLNS_15FloatRoundStyleE2EEES1N_S1R_JEEENS4_5SM1004TMEM4LOAD26SM100_TMEM_LOAD_32dp32b64xENS4_13SM90_TMA_LOADENS15_INS16_ILi2ELi4ELi3EEES19_NSW_INS5_IJS1A_S1P_EEENS5_IJS1P_SC_EEEEEEENS4_39AutoVectorizingCopyWithAssumedAlignmentILi128EEENS4_14SM90_TMA_STOREES27_S29_S29_EEEvvEEEEvNT_6ParamsE --------------------------
	.section	.text._ZN7cutlass13device_kernelINS_4gemm6kernel13GemmUniversalIN4cute5tupleIJiiiiEEENS1_10collective13CollectiveMmaINS1_35MainloopSm100TmaUmmaWarpSpecializedILi4ELi2ELi4ENS5_IJNS4_1CILi2EEESB_NSA_ILi1EEEEEEEENS5_IJNSA_ILi256EEENSA_ILi128EEESG_EEENS_12float_e5m2_tENS5_IJlSC_lEEESI_SJ_NS4_8TiledMMAINS4_8MMA_AtomIJNS4_10MMA_TraitsINS4_25SM100_MMA_F8F6F4_2x1SM_SSEJSI_SI_fSF_SG_NS4_17integral_constantINS4_4UMMA5MajorELSQ_0EEESR_NSO_INSP_7ScaleInELSS_0EEEST_EEEEEENS4_6LayoutINS5_IJSC_SC_SC_EEENS5_IJNSA_ILi0EEESY_SY_EEEEENS5_IJNS4_10UnderscoreES11_S11_EEEEENS4_28SM100_TMA_2SM_LOAD_MULTICASTENS4_14ComposedLayoutINS4_7SwizzleILi3ELi4ELi3EEENS4_18smem_ptr_flag_bitsILi8EEENSW_INS5_IJNSA_ILi8EEESG_EEENS5_IJSG_SC_EEEEEEEvNS4_8identityENS4_18SM100_TMA_2SM_LOADES1E_vS1F_EENS_8epilogue10collective18CollectiveEpilogueINS1I_23Sm100TmaWarpSpecializedILi2ELi2ELi64ELb0ELb0EEEJNS5_IJSG_SG_SG_EEENS5_IJNSW_ISG_SC_EENSW_INSA_ILi64EEESC_EEEEESI_SJ_SI_SJ_NS1I_6fusion15FusionCallbacksIS1M_NS1S_17LinearCombinationISI_fSI_fLNS_15FloatRoundStyleE2EEES1N_S1R_JEEENS4_5SM1004TMEM4LOAD26SM100_TMEM_LOAD_32dp32b64xENS4_13SM90_TMA_LOADENS15_INS16_ILi2ELi4ELi3EEES19_NSW_INS5_IJS1A_S1P_EEENS5_IJS1P_SC_EEEEEEENS4_39AutoVectorizingCopyWithAssumedAlignmentILi128EEENS4_14SM90_TMA_STOREES27_S29_S29_EEEvvEEEEvNT_6ParamsE,"ax",@progbits
	.align	128
.text._ZN7cutlass13device_kernelINS_4gemm6kernel13GemmUniversalIN4cute5tupleIJiiiiEEENS1_10collective13CollectiveMmaINS1_35MainloopSm100TmaUmmaWarpSpecializedILi4ELi2ELi4ENS5_IJNS4_1CILi2EEESB_NSA_ILi1EEEEEEEENS5_IJNSA_ILi256EEENSA_ILi128EEESG_EEENS_12float_e5m2_tENS5_IJlSC_lEEESI_SJ_NS4_8TiledMMAINS4_8MMA_AtomIJNS4_10MMA_TraitsINS4_25SM100_MMA_F8F6F4_2x1SM_SSEJSI_SI_fSF_SG_NS4_17integral_constantINS4_4UMMA5MajorELSQ_0EEESR_NSO_INSP_7ScaleInELSS_0EEEST_EEEEEENS4_6LayoutINS5_IJSC_SC_SC_EEENS5_IJNSA_ILi0EEESY_SY_EEEEENS5_IJNS4_10UnderscoreES11_S11_EEEEENS4_28SM100_TMA_2SM_LOAD_MULTICASTENS4_14ComposedLayoutINS4_7SwizzleILi3ELi4ELi3EEENS4_18smem_ptr_flag_bitsILi8EEENSW_INS5_IJNSA_ILi8EEESG_EEENS5_IJSG_SC_EEEEEEEvNS4_8identityENS4_18SM100_TMA_2SM_LOADES1E_vS1F_EENS_8epilogue10collective18CollectiveEpilogueINS1I_23Sm100TmaWarpSpecializedILi2ELi2ELi64ELb0ELb0EEEJNS5_IJSG_SG_SG_EEENS5_IJNSW_ISG_SC_EENSW_INSA_ILi64EEESC_EEEEESI_SJ_SI_SJ_NS1I_6fusion15FusionCallbacksIS1M_NS1S_17LinearCombinationISI_fSI_fLNS_15FloatRoundStyleE2EEES1N_S1R_JEEENS4_5SM1004TMEM4LOAD26SM100_TMEM_LOAD_32dp32b64xENS4_13SM90_TMA_LOADENS15_INS16_ILi2ELi4ELi3EEES19_NSW_INS5_IJS1A_S1P_EEENS5_IJS1P_SC_EEEEEEENS4_39AutoVectorizingCopyWithAssumedAlignmentILi128EEENS4_14SM90_TMA_STOREES27_S29_S29_EEEvvEEEEvNT_6ParamsE:
        .type           _ZN7cutlass13device_kernelINS_4gemm6kernel13GemmUniversalIN4cute5tupleIJiiiiEEENS1_10collective13CollectiveMmaINS1_35MainloopSm100TmaUmmaWarpSpecializedILi4ELi2ELi4ENS5_IJNS4_1CILi2EEESB_NSA_ILi1EEEEEEEENS5_IJNSA_ILi256EEENSA_ILi128EEESG_EEENS_12float_e5m2_tENS5_IJlSC_lEEESI_SJ_NS4_8TiledMMAINS4_8MMA_AtomIJNS4_10MMA_TraitsINS4_25SM100_MMA_F8F6F4_2x1SM_SSEJSI_SI_fSF_SG_NS4_17integral_constantINS4_4UMMA5MajorELSQ_0EEESR_NSO_INSP_7ScaleInELSS_0EEEST_EEEEEENS4_6LayoutINS5_IJSC_SC_SC_EEENS5_IJNSA_ILi0EEESY_SY_EEEEENS5_IJNS4_10UnderscoreES11_S11_EEEEENS4_28SM100_TMA_2SM_LOAD_MULTICASTENS4_14ComposedLayoutINS4_7SwizzleILi3ELi4ELi3EEENS4_18smem_ptr_flag_bitsILi8EEENSW_INS5_IJNSA_ILi8EEESG_EEENS5_IJSG_SC_EEEEEEEvNS4_8identityENS4_18SM100_TMA_2SM_LOADES1E_vS1F_EENS_8epilogue10collective18CollectiveEpilogueINS1I_23Sm100TmaWarpSpecializedILi2ELi2ELi64ELb0ELb0EEEJNS5_IJSG_SG_SG_EEENS5_IJNSW_ISG_SC_EENSW_INSA_ILi64EEESC_EEEEESI_SJ_SI_SJ_NS1I_6fusion15FusionCallbacksIS1M_NS1S_17LinearCombinationISI_fSI_fLNS_15FloatRoundStyleE2EEES1N_S1R_JEEENS4_5SM1004TMEM4LOAD26SM100_TMEM_LOAD_32dp32b64xENS4_13SM90_TMA_LOADENS15_INS16_ILi2ELi4ELi3EEES19_NSW_INS5_IJS1A_S1P_EEENS5_IJS1P_SC_EEEEEEENS4_39AutoVectorizingCopyWithAssumedAlignmentILi128EEENS4_14SM90_TMA_STOREES27_S29_S29_EEEvvEEEEvNT_6ParamsE,@function
        .size           _ZN7cutlass13device_kernelINS_4gemm6kernel13GemmUniversalIN4cute5tupleIJiiiiEEENS1_10collective13CollectiveMmaINS1_35MainloopSm100TmaUmmaWarpSpecializedILi4ELi2ELi4ENS5_IJNS4_1CILi2EEESB_NSA_ILi1EEEEEEEENS5_IJNSA_ILi256EEENSA_ILi128EEESG_EEENS_12float_e5m2_tENS5_IJlSC_lEEESI_SJ_NS4_8TiledMMAINS4_8MMA_AtomIJNS4_10MMA_TraitsINS4_25SM100_MMA_F8F6F4_2x1SM_SSEJSI_SI_fSF_SG_NS4_17integral_constantINS4_4UMMA5MajorELSQ_0EEESR_NSO_INSP_7ScaleInELSS_0EEEST_EEEEEENS4_6LayoutINS5_IJSC_SC_SC_EEENS5_IJNSA_ILi0EEESY_SY_EEEEENS5_IJNS4_10UnderscoreES11_S11_EEEEENS4_28SM100_TMA_2SM_LOAD_MULTICASTENS4_14ComposedLayoutINS4_7SwizzleILi3ELi4ELi3EEENS4_18smem_ptr_flag_bitsILi8EEENSW_INS5_IJNSA_ILi8EEESG_EEENS5_IJSG_SC_EEEEEEEvNS4_8identityENS4_18SM100_TMA_2SM_LOADES1E_vS1F_EENS_8epilogue10collective18CollectiveEpilogueINS1I_23Sm100TmaWarpSpecializedILi2ELi2ELi64ELb0ELb0EEEJNS5_IJSG_SG_SG_EEENS5_IJNSW_ISG_SC_EENSW_INSA_ILi64EEESC_EEEEESI_SJ_SI_SJ_NS1I_6fusion15FusionCallbacksIS1M_NS1S_17LinearCombinationISI_fSI_fLNS_15FloatRoundStyleE2EEES1N_S1R_JEEENS4_5SM1004TMEM4LOAD26SM100_TMEM_LOAD_32dp32b64xENS4_13SM90_TMA_LOADENS15_INS16_ILi2ELi4ELi3EEES19_NSW_INS5_IJS1A_S1P_EEENS5_IJS1P_SC_EEEEEEENS4_39AutoVectorizingCopyWithAssumedAlignmentILi128EEENS4_14SM90_TMA_STOREES27_S29_S29_EEEvvEEEEvNT_6ParamsE,(.L_x_164 - _ZN7cutlass13device_kernelINS_4gemm6kernel13GemmUniversalIN4cute5tupleIJiiiiEEENS1_10collective13CollectiveMmaINS1_35MainloopSm100TmaUmmaWarpSpecializedILi4ELi2ELi4ENS5_IJNS4_1CILi2EEESB_NSA_ILi1EEEEEEEENS5_IJNSA_ILi256EEENSA_ILi128EEESG_EEENS_12float_e5m2_tENS5_IJlSC_lEEESI_SJ_NS4_8TiledMMAINS4_8MMA_AtomIJNS4_10MMA_TraitsINS4_25SM100_MMA_F8F6F4_2x1SM_SSEJSI_SI_fSF_SG_NS4_17integral_constantINS4_4UMMA5MajorELSQ_0EEESR_NSO_INSP_7ScaleInELSS_0EEEST_EEEEEENS4_6LayoutINS5_IJSC_SC_SC_EEENS5_IJNSA_ILi0EEESY_SY_EEEEENS5_IJNS4_10UnderscoreES11_S11_EEEEENS4_28SM100_TMA_2SM_LOAD_MULTICASTENS4_14ComposedLayoutINS4_7SwizzleILi3ELi4ELi3EEENS4_18smem_ptr_flag_bitsILi8EEENSW_INS5_IJNSA_ILi8EEESG_EEENS5_IJSG_SC_EEEEEEEvNS4_8identityENS4_18SM100_TMA_2SM_LOADES1E_vS1F_EENS_8epilogue10collective18CollectiveEpilogueINS1I_23Sm100TmaWarpSpecializedILi2ELi2ELi64ELb0ELb0EEEJNS5_IJSG_SG_SG_EEENS5_IJNSW_ISG_SC_EENSW_INSA_ILi64EEESC_EEEEESI_SJ_SI_SJ_NS1I_6fusion15FusionCallbacksIS1M_NS1S_17LinearCombinationISI_fSI_fLNS_15FloatRoundStyleE2EEES1N_S1R_JEEENS4_5SM1004TMEM4LOAD26SM100_TMEM_LOAD_32dp32b64xENS4_13SM90_TMA_LOADENS15_INS16_ILi2ELi4ELi3EEES19_NSW_INS5_IJS1A_S1P_EEENS5_IJS1P_SC_EEEEEEENS4_39AutoVectorizingCopyWithAssumedAlignmentILi128EEENS4_14SM90_TMA_STOREES27_S29_S29_EEEvvEEEEvNT_6ParamsE)
        .other          _ZN7cutlass13device_kernelINS_4gemm6kernel13GemmUniversalIN4cute5tupleIJiiiiEEENS1_10collective13CollectiveMmaINS1_35MainloopSm100TmaUmmaWarpSpecializedILi4ELi2ELi4ENS5_IJNS4_1CILi2EEESB_NSA_ILi1EEEEEEEENS5_IJNSA_ILi256EEENSA_ILi128EEESG_EEENS_12float_e5m2_tENS5_IJlSC_lEEESI_SJ_NS4_8TiledMMAINS4_8MMA_AtomIJNS4_10MMA_TraitsINS4_25SM100_MMA_F8F6F4_2x1SM_SSEJSI_SI_fSF_SG_NS4_17integral_constantINS4_4UMMA5MajorELSQ_0EEESR_NSO_INSP_7ScaleInELSS_0EEEST_EEEEEENS4_6LayoutINS5_IJSC_SC_SC_EEENS5_IJNSA_ILi0EEESY_SY_EEEEENS5_IJNS4_10UnderscoreES11_S11_EEEEENS4_28SM100_TMA_2SM_LOAD_MULTICASTENS4_14ComposedLayoutINS4_7SwizzleILi3ELi4ELi3EEENS4_18smem_ptr_flag_bitsILi8EEENSW_INS5_IJNSA_ILi8EEESG_EEENS5_IJSG_SC_EEEEEEEvNS4_8identityENS4_18SM100_TMA_2SM_LOADES1E_vS1F_EENS_8epilogue10collective18CollectiveEpilogueINS1I_23Sm100TmaWarpSpecializedILi2ELi2ELi64ELb0ELb0EEEJNS5_IJSG_SG_SG_EEENS5_IJNSW_ISG_SC_EENSW_INSA_ILi64EEESC_EEEEESI_SJ_SI_SJ_NS1I_6fusion15FusionCallbacksIS1M_NS1S_17LinearCombinationISI_fSI_fLNS_15FloatRoundStyleE2EEES1N_S1R_JEEENS4_5SM1004TMEM4LOAD26SM100_TMEM_LOAD_32dp32b64xENS4_13SM90_TMA_LOADENS15_INS16_ILi2ELi4ELi3EEES19_NSW_INS5_IJS1A_S1P_EEENS5_IJS1P_SC_EEEEEEENS4_39AutoVectorizingCopyWithAssumedAlignmentILi128EEENS4_14SM90_TMA_STOREES27_S29_S29_EEEvvEEEEvNT_6ParamsE,@"STO_CUDA_ENTRY STV_DEFAULT"
_ZN7cutlass13device_kernelINS_4gemm6kernel13GemmUniversalIN4cute5tupleIJiiiiEEENS1_10collective13CollectiveMmaINS1_35MainloopSm100TmaUmmaWarpSpecializedILi4ELi2ELi4ENS5_IJNS4_1CILi2EEESB_NSA_ILi1EEEEEEEENS5_IJNSA_ILi256EEENSA_ILi128EEESG_EEENS_12float_e5m2_tENS5_IJlSC_lEEESI_SJ_NS4_8TiledMMAINS4_8MMA_AtomIJNS4_10MMA_TraitsINS4_25SM100_MMA_F8F6F4_2x1SM_SSEJSI_SI_fSF_SG_NS4_17integral_constantINS4_4UMMA5MajorELSQ_0EEESR_NSO_INSP_7ScaleInELSS_0EEEST_EEEEEENS4_6LayoutINS5_IJSC_SC_SC_EEENS5_IJNSA_ILi0EEESY_SY_EEEEENS5_IJNS4_10UnderscoreES11_S11_EEEEENS4_28SM100_TMA_2SM_LOAD_MULTICASTENS4_14ComposedLayoutINS4_7SwizzleILi3ELi4ELi3EEENS4_18smem_ptr_flag_bitsILi8EEENSW_INS5_IJNSA_ILi8EEESG_EEENS5_IJSG_SC_EEEEEEEvNS4_8identityENS4_18SM100_TMA_2SM_LOADES1E_vS1F_EENS_8epilogue10collective18CollectiveEpilogueINS1I_23Sm100TmaWarpSpecializedILi2ELi2ELi64ELb0ELb0EEEJNS5_IJSG_SG_SG_EEENS5_IJNSW_ISG_SC_EENSW_INSA_ILi64EEESC_EEEEESI_SJ_SI_SJ_NS1I_6fusion15FusionCallbacksIS1M_NS1S_17LinearCombinationISI_fSI_fLNS_15FloatRoundStyleE2EEES1N_S1R_JEEENS4_5SM1004TMEM4LOAD26SM100_TMEM_LOAD_32dp32b64xENS4_13SM90_TMA_LOADENS15_INS16_ILi2ELi4ELi3EEES19_NSW_INS5_IJS1A_S1P_EEENS5_IJS1P_SC_EEEEEEENS4_39AutoVectorizingCopyWithAssumedAlignmentILi128EEENS4_14SM90_TMA_STOREES27_S29_S29_EEEvvEEEEvNT_6ParamsE:
[----:B------:R-:W1:Y:S01]  /*0000*/  LDC R1, c[0x0][0x37c] ;  /* 0x0000df00ff017b82 */ /* 0x000e620000000800 */
[----:B------:R-:W2:Y:S01]  /*0010*/  S2R R170, SR_TID.X ;  /* 0x0000000000aa7919 */ /* 0x000ea20000002100 */
[----:B------:R-:W3:Y:S06]  /*0020*/  LDCU.64 UR8, c[0x0][0x890] ;  /* 0x00011200ff0877ac */ /* 0x000eec0008000a00 */
[----:B------:R-:W4:Y:S01]  /*0030*/  S2UR UR48, SR_CgaCtaId ;  /* 0x00000000003079c3 */ /* 0x000f220000008800 */
[----:B------:R-:W-:Y:S02]  /*0040*/  PRMT R158, RZ, 0x7610, R158 ;  /* 0x00007610ff9e7816 */ /* 0x000fe4000000009e */
[----:B------:R-:W-:Y:S01]  /*0050*/  ELECT P1, URZ, PT ;  /* 0x0000000000ff782f */ /* 0x000fe20003820000 */
[----:B---3--:R-:W-:-:S04]  /*0060*/  UISETP.NE.U32.AND UP0, UPT, UR8, URZ, UPT ;  /* 0x000000ff0800728c */ /* 0x008fc8000bf05070 */
[----:B------:R-:W-:Y:S02]  /*0070*/  UISETP.NE.AND.EX UP0, UPT, UR9, URZ, UPT, UP0 ;  /* 0x000000ff0900728c */ /* 0x000fe4000bf05300 */
[----:B----4-:R-:W-:Y:S02]  /*0080*/  ULOP3.LUT UR46, UR48, 0x1, URZ, 0xc0, !UPT ;  /* 0x00000001302e7892 */ /* 0x010fe4000f8ec0ff */
[----:B------:R-:W-:Y:S01]  /*0090*/  ULOP3.LUT UR45, UR48, 0x1, URZ, 0x3c, !UPT ;  /* 0x00000001302d7892 */ /* 0x000fe2000f8e3cff */
[----:B--2---:R-:W-:-:S05]  /*00a0*/  SHF.R.U32.HI R159, RZ, 0x5, R170 ;  /* 0x00000005ff9f7819 */ /* 0x004fca00000116aa */
[----:B------:R-:W2:Y:S02]  /*00b0*/  SHFL.IDX PT, R0, R159, RZ, 0x1f ;  /* 0x00001fff9f007589 */ /* 0x000ea400000e0000 */
[----:B--2---:R-:W-:Y:S01]  /*00c0*/  R2UR UR13, R0 ;  /* 0x00000000000d72ca */ /* 0x004fe200000e0000 */
[----:B-1----:R-:W-:-:S14]  /*00d0*/  BRA.U UP0, `(.L_x_0) ;  /* 0x0000000100307547 */ /* 0x002fdc000b800000 */
[----:B------:R-:W1:Y:S02]  /*00e0*/  LDCU.64 UR4, c[0x0][0x888] ;  /* 0x00011100ff0477ac */ /* 0x000e640008000a00 */
[----:B-1----:R-:W-:-:S04]  /*00f0*/  UISETP.NE.U32.AND UP0, UPT, UR4, URZ, UPT ;  /* 0x000000ff0400728c */ /* 0x002fc8000bf05070 */
[----:B------:R-:W-:-:S09]  /*0100*/  UISETP.NE.AND.EX UP0, UPT, UR5, URZ, UPT, UP0 ;  /* 0x000000ff0500728c */ /* 0x000fd2000bf05300 */
[----:B------:R-:W-:Y:S05]  /*0110*/  BRA.U !UP0, `(.L_x_1) ;  /* 0x0000000108147547 */ /* 0x000fea000b800000 */
[----:B------:R-:W1:Y:S01]  /*0120*/  LDC.64 R2, c[0x0][0x888] ;  /* 0x00022200ff027b82 */ /* 0x000e620000000a00 */
[----:B------:R-:W1:Y:S02]  /*0130*/  LDCU.64 UR4, c[0x0][0x358] ;  /* 0x00006b00ff0477ac */ /* 0x000e640008000a00 */
[----:B-1----:R1:W5:Y:S01]  /*0140*/  LDG.E R73, desc[UR4][R2.64] ;  /* 0x0000000402497981 */ /* 0x002362000c1e1900 */
[----:B------:R-:W-:Y:S01]  /*0150*/  HFMA2 R158, -RZ, RZ, 0, 5.9604644775390625e-08 ;  /* 0x00000001ff9e7431 */ /* 0x000fe200000001ff */
[----:B------:R-:W-:Y:S05]  /*0160*/  BRA `(.L_x_0) ;  /* 0x00000000000c7947 */ /* 0x000fea0003800000 */
.L_x_1:
[----:B------:R-:W1:Y:S01]  /*0170*/  LDCU UR4, c[0x0][0x880] ;  /* 0x00011000ff0477ac */ /* 0x000e620008000800 */
[----:B------:R-:W-:Y:S01]  /*0180*/  HFMA2 R158, -RZ, RZ, 0, 5.9604644775390625e-08 ;  /* 0x00000001ff9e7431 */ /* 0x000fe200000001ff */
[----:B-1----:R-:W-:-:S07]  /*0190*/  MOV R73, UR4 ;  /* 0x0000000400497c02 */ /* 0x002fce0008000f00 */
.L_x_0:
[----:B------:R-:W2:Y:S02]  /*01a0*/  LDCU.64 UR4, c[0x0][0x8b0] ;  /* 0x00011600ff0477ac */ /* 0x000ea40008000a00 */
[----:B--2---:R-:W-:-:S04]  /*01b0*/  UISETP.NE.U32.AND UP0, UPT, UR4, URZ, UPT ;  /* 0x000000ff0400728c */ /* 0x004fc8000bf05070 */
[----:B------:R-:W-:-:S09]  /*01c0*/  UISETP.NE.AND.EX UP0, UPT, UR5, URZ, UPT, UP0 ;  /* 0x000000ff0500728c */ /* 0x000fd2000bf05300 */
[----:B------:R-:W-:Y:S05]  /*01d0*/  BRA.U UP0, `(.L_x_2) ;  /* 0x0000000100287547 */ /* 0x000fea000b800000 */
[----:B------:R-:W2:Y:S02]  /*01e0*/  LDCU.64 UR4, c[0x0][0x8a8] ;  /* 0x00011500ff0477ac */ /* 0x000ea40008000a00 */
[----:B--2---:R-:W-:-:S04]  /*01f0*/  UISETP.NE.U32.AND UP0, UPT, UR4, URZ, UPT ;  /* 0x000000ff0400728c */ /* 0x004fc8000bf05070 */
[----:B------:R-:W-:-:S09]  /*0200*/  UISETP.NE.AND.EX UP0, UPT, UR5, URZ, UPT, UP0 ;  /* 0x000000ff0500728c */ /* 0x000fd2000bf05300 */
[----:B------:R-:W-:Y:S05]  /*0210*/  BRA.U !UP0, `(.L_x_3) ;  /* 0x0000000108107547 */ /* 0x000fea000b800000 */
[----:B------:R-:W2:Y:S01]  /*0220*/  LDC.64 R70, c[0x0][0x8a8] ;  /* 0x00022a00ff467b82 */ /* 0x000ea20000000a00 */
[----:B------:R-:W2:Y:S02]  /*0230*/  LDCU.64 UR4, c[0x0][0x358] ;  /* 0x00006b00ff0477ac */ /* 0x000ea40008000a00 */
[----:B--2---:R2:W5:Y:S01]  /*0240*/  LDG.E R70, desc[UR4][R70.64] ;  /* 0x0000000446467981 */ /* 0x004562000c1e1900 */
[----:B------:R-:W-:Y:S05]  /*0250*/  BRA `(.L_x_2) ;  /* 0x0000000000087947 */ /* 0x000fea0003800000 */
.L_x_3:
[----:B------:R-:W2:Y:S02]  /*0260*/  LDCU UR4, c[0x0][0x8a0] ;  /* 0x00011400ff0477ac */ /* 0x000ea40008000800 */
[----:B--2---:R-:W-:Y:S02]  /*0270*/  MOV R70, UR4 ;  /* 0x0000000400467c02 */ /* 0x004fe40008000f00 */
.L_x_2:
[----:B------:R-:W-:Y:S01]  /*0280*/  IMAD.U32 R0, RZ, RZ, UR13 ;  /* 0x0000000dff007e24 */ /* 0x000fe2000f8e00ff */
[----:B------:R-:W-:Y:S04]  /*0290*/  BSSY.RECONVERGENT B0, `(.L_x_4) ;  /* 0x000000c000007945 */ /* 0x000fe80003800200 */
[C---:B------:R-:W-:Y:S02]  /*02a0*/  ISETP.NE.OR P2, PT, R0.reuse, 0x1, !P1 ;  /* 0x000000010000780c */ /* 0x040fe40004f45670 */
[----:B------:R-:W-:-:S11]  /*02b0*/  ISETP.NE.OR P0, PT, R0, 0x3, !P1 ;  /* 0x000000030000780c */ /* 0x000fd60004f05670 */
[----:B------:R-:W-:Y:S05]  /*02c0*/  @P2 BRA `(.L_x_5) ;  /* 0x0000000000202947 */ /* 0x000fea0003800000 */
[----:B------:R-:W3:Y:S02]  /*02d0*/  LDCU.64 UR4, c[0x0][0x348] ;  /* 0x00006900ff0477ac */ /* 0x000ee40008000a00 */
[----:B---3--:R-:W-:Y:S02]  /*02e0*/  UIADD3 UR6, UP1, UPT, UR4, 0x80, URZ ;  /* 0x0000008004067890 */ /* 0x008fe4000ff3e0ff */
[----:B------:R-:W-:Y:S02]  /*02f0*/  UIADD3 UR4, UP0, UPT, UR4, 0x180, URZ ;  /* 0x0000018004047890 */ /* 0x000fe4000ff1e0ff */
[----:B------:R-:W-:Y:S02]  /*0300*/  UIADD3.X UR7, UPT, UPT, URZ, UR5, URZ, UP1, !UPT ;  /* 0x00000005ff077290 */ /* 0x000fe40008ffe4ff */
[----:B------:R-:W-:-:S07]  /*0310*/  UIADD3.X UR5, UPT, UPT, URZ, UR5, URZ, UP0, !UPT ;  /* 0x00000005ff057290 */ /* 0x000fce00087fe4ff */
[----:B------:R3:W-:Y:S02]  /*0320*/  UTMACCTL.PF [UR6] ;  /* 0x00000000060079b9 */ /* 0x0007e40008040000 */
[----:B------:R3:W-:Y:S02]  /*0330*/  UTMACCTL.PF [UR4] ;  /* 0x00000000040079b9 */ /* 0x0007e40008040000 */
[----:B---3--:R-:W-:Y:S01]  /*0340*/  NOP ;  /* 0x0000000000007918 */ /* 0x008fe20000000000 */
.L_x_5:
[----:B------:R-:W-:Y:S05]  /*0350*/  BSYNC.RECONVERGENT B0 ;  /* 0x0000000000007941 */ /* 0x000fea0003800200 */
.L_x_4:
[----:B------:R-:W-:Y:S04]  /*0360*/  BSSY.RECONVERGENT B0, `(.L_x_6) ;  /* 0x000000a000007945 */ /* 0x000fe80003800200 */
        /* <DEDUP_REMOVED lines=9> */
.L_x_7:
[----:B------:R-:W-:Y:S05]  /*0400*/  BSYNC.RECONVERGENT B0 ;  /* 0x0000000000007941 */ /* 0x000fea0003800200 */
.L_x_6:
[----:B------:R-:W3:Y:S01]  /*0410*/  LDCU.64 UR4, c[0x0][0x888] ;  /* 0x00011100ff0477ac */ /* 0x000ee20008000a00 */
[----:B------:R-:W-:Y:S02]  /*0420*/  UISETP.EQ.U32.AND UP1, UPT, UR8, URZ, UPT ;  /* 0x000000ff0800728c */ /* 0x000fe4000bf22070 */
[----:B------:R-:W-:Y:S02]  /*0430*/  UPLOP3.LUT UP3, UPT, UPT, UPT, UPT, 0x80, 0x8 ;  /* 0x000000000008789c */ /* 0x000fe40003f6f070 */
[----:B---3--:R-:W-:-:S04]  /*0440*/  UISETP.NE.U32.AND UP0, UPT, UR4, URZ, UPT ;  /* 0x000000ff0400728c */ /* 0x008fc8000bf05070 */
[----:B------:R-:W-:-:S04]  /*0450*/  UISETP.NE.AND.EX UP0, UPT, UR5, URZ, UPT, UP0 ;  /* 0x000000ff0500728c */ /* 0x000fc8000bf05300 */
[----:B------:R-:W-:-:S04]  /*0460*/  UISETP.EQ.OR.EX UP2, UPT, UR9, URZ, !UP0, UP1 ;  /* 0x000000ff0900728c */ /* 0x000fc8000c742710 */
[----:B------:R-:W-:-:S06]  /*0470*/  UP2UR UR4, UPR, URZ, 0x4 ;  /* 0x00000004ff047883 */ /* 0x000fcc0008000000 */
[----:B------:R-:W-:Y:S01]  /*0480*/  MOV R160, UR4 ;  /* 0x0000000400a07c02 */ /* 0x000fe20008000f00 */
[----:B------:R-:W-:Y:S06]  /*0490*/  BRA.U !UP2, `(.L_x_8) ;  /* 0x000000010a207547 */ /* 0x000fec000b800000 */
[----:B------:R-:W-:Y:S01]  /*04a0*/  UISETP.NE.U32.AND UP1, UPT, UR8, URZ, UPT ;  /* 0x000000ff0800728c */ /* 0x000fe2000bf25070 */
[----:B-----5:R-:W-:Y:S01]  /*04b0*/  FSETP.NEU.AND P0, PT, R73, RZ, PT ;  /* 0x000000ff4900720b */ /* 0x020fe20003f0d000 */
[----:B------:R-:W-:Y:S02]  /*04c0*/  USEL UR4, URZ, 0xffffffff, UP0 ;  /* 0xffffffffff047887 */ /* 0x000fe40008000000 */
[----:B------:R-:W-:-:S10]  /*04d0*/  UISETP.NE.AND.EX UP1, UPT, UR9, URZ, UPT, UP1 ;  /* 0x000000ff0900728c */ /* 0x000fd4000bf25310 */
[----:B------:R-:W-:Y:S01]  /*04e0*/  VOTEU.ANY UP0, P0 ;  /* 0x0000000000ff7886 */ /* 0x000fe20000000100 */
[----:B------:R-:W-:-:S04]  /*04f0*/  @!UP1 USEL UR4, URZ, 0xffffffff, UP0 ;  /* 0xffffffffff049887 */ /* 0x000fc80008000000 */
[----:B------:R-:W-:-:S04]  /*0500*/  ULOP3.LUT UR4, UR4, 0x1, URZ, 0xc0, !UPT ;  /* 0x0000000104047892 */ /* 0x000fc8000f8ec0ff */
[----:B------:R-:W-:-:S11]  /*0510*/  UISETP.NE.U32.AND UP3, UPT, UR4, 0x1, UPT ;  /* 0x000000010400788c */ /* 0x000fd6000bf65070 */
.L_x_8:
[----:B------:R-:W3:Y:S01]  /*0520*/  SHFL.IDX PT, R0, R159, RZ, 0x1f ;  /* 0x00001fff9f007589 */ /* 0x000ee200000e0000 */
[----:B------:R-:W-:-:S04]  /*0530*/  UISETP.NE.AND UP0, UPT, UR13, 0x2, UPT ;  /* 0x000000020d00788c */ /* 0x000fc8000bf05270 */
[----:B------:R-:W-:Y:S02]  /*0540*/  UISETP.EQ.AND UP1, UPT, UR46, URZ, !UP0 ;  /* 0x000000ff2e00728c */ /* 0x000fe4000c722270 */
[----:B------:R-:W-:-:S04]  /*0550*/  USEL UR43, URZ, 0x1, UP0 ;  /* 0x00000001ff2b7887 */ /* 0x000fc80008000000 */
[----:B------:R-:W-:Y:S02]  /*0560*/  PLOP3.LUT P3, PT, P1, PT, UP1, 0x80, 0x8 ;  /* 0x000000000008781c */ /* 0x000fe40000f6f018 */
[----:B---3--:R-:W-:-:S13]  /*0570*/  ISETP.NE.AND P0, PT, R0, RZ, PT ;  /* 0x000000ff0000720c */ /* 0x008fda0003f05270 */
[----:B------:R-:W-:Y:S05]  /*0580*/  @P0 BRA `(.L_x_9) ;  /* 0x0000000000540947 */ /* 0x000fea0003800000 */
[----:B------:R-:W-:Y:S01]  /*0590*/  UMOV UR4, 0x400 ;  /* 0x0000040000047882 */ /* 0x000fe20000000000 */
[----:B------:R-:W-:Y:S01]  /*05a0*/  UMOV UR8, 0x1 ;  /* 0x0000000100087882 */ /* 0x000fe20000000000 */
[----:B------:R-:W-:Y:S01]  /*05b0*/  UMOV UR6, 0x2 ;  /* 0x0000000200067882 */ /* 0x000fe20000000000 */
[----:B------:R-:W-:Y:S02]  /*05c0*/  ULEA UR4, UR48, UR4, 0x18 ;  /* 0x0000000430047291 */ /* 0x000fe4000f8ec0ff */
[----:B------:R-:W-:-:S04]  /*05d0*/  UIADD3 UR8, UPT, UPT, -UR8, 0x100000, URZ ;  /* 0x0010000008087890 */ /* 0x000fc8000fffe1ff */
[----:B------:R-:W-:Y:S02]  /*05e0*/  USHF.L.U32 UR9, UR8, 0xb, URZ ;  /* 0x0000000b08097899 */ /* 0x000fe400080006ff */
[----:B------:R-:W-:Y:S02]  /*05f0*/  USHF.L.U32 UR8, UR8, 0x1, URZ ;  /* 0x0000000108087899 */ /* 0x000fe400080006ff */
[----:B------:R-:W-:-:S04]  /*0600*/  UIADD3 UR6, UPT, UPT, -UR6, 0x100000, URZ ;  /* 0x0010000006067890 */ /* 0x000fc8000fffe1ff */
[----:B------:R-:W-:Y:S02]  /*0610*/  USHF.L.U32 UR7, UR6, 0xb, URZ ;  /* 0x0000000b06077899 */ /* 0x000fe400080006ff */
[----:B------:R-:W-:Y:S01]  /*0620*/  USHF.L.U32 UR6, UR6, 0x1, URZ ;  /* 0x0000000106067899 */ /* 0x000fe200080006ff */
[----:B------:R-:W-:Y:S01]  /*0630*/  ELECT P0, URZ, PT ;  /* 0x0000000000ff782f */ /* 0x000fe20003800000 */
[----:B------:R-:W3:Y:S02]  /*0640*/  FENCE.VIEW.ASYNC.S ;  /* 0x00000000000073c6 */ /* 0x000ee40000000000 */
[----:B---3--:R3:W4:Y:S08]  /*0650*/  SYNCS.EXCH.64 URZ, [UR4], UR8 ;  /* 0x0000000804ff75b2 */ /* 0x0087300008000100 */
[----:B------:R3:W1:Y:S01]  /*0660*/  SYNCS.EXCH.64 URZ, [UR4+0x20], UR6 ;  /* 0x0000200604ff75b2 */ /* 0x0006620008000100 */
[----:B------:R3:W1:Y:S01]  /*0670*/  SYNCS.EXCH.64 URZ, [UR4+0x8], UR8 ;  /* 0x0000080804ff75b2 */ /* 0x0006620008000100 */
[----:B------:R3:W1:Y:S01]  /*0680*/  SYNCS.EXCH.64 URZ, [UR4+0x28], UR6 ;  /* 0x0000280604ff75b2 */ /* 0x0006620008000100 */
[----:B------:R3:W1:Y:S01]  /*0690*/  SYNCS.EXCH.64 URZ, [UR4+0x10], UR8 ;  /* 0x0000100804ff75b2 */ /* 0x0006620008000100 */
[----:B------:R3:W1:Y:S01]  /*06a0*/  SYNCS.EXCH.64 URZ, [UR4+0x30], UR6 ;  /* 0x0000300604ff75b2 */ /* 0x0006620008000100 */
[----:B------:R3:W1:Y:S01]  /*06b0*/  SYNCS.EXCH.64 URZ, [UR4+0x18], UR8 ;  /* 0x0000180804ff75b2 */ /* 0x0006620008000100 */
[----:B------:R3:W1:Y:S01]  /*06c0*/  SYNCS.EXCH.64 URZ, [UR4+0x38], UR6 ;  /* 0x0000380604ff75b2 */ /* 0x0006620008000100 */
[----:B------:R-:W-:Y:S01]  /*06d0*/  NOP ;  /* 0x0000000000007918 */ /* 0x000fe20000000000 */
.L_x_9:
[----:B------:R-:W2:Y:S01]  /*06e0*/  SHFL.IDX PT, R0, R159, RZ, 0x1f ;  /* 0x00001fff9f007589 */ /* 0x000ea200000e0000 */
[----:B------:R-:W-:Y:S01]  /*06f0*/  NOP ;  /* 0x0000000000007918 */ /* 0x000fe20000000000 */
[----:B--2---:R-:W-:-:S13]  /*0700*/  ISETP.NE.AND P0, PT, R0, 0x1, PT ;  /* 0x000000010000780c */ /* 0x004fda0003f05270 */
[----:B------:R-:W-:Y:S05]  /*0710*/  @P0 BRA `(.L_x_10) ;  /* 0x0000000000440947 */ /* 0x000fea0003800000 */
[----:B---3--:R-:W-:Y:S01]  /*0720*/  UMOV UR4, 0x400 ;  /* 0x0000040000047882 */ /* 0x008fe20000000000 */
        /* <DEDUP_REMOVED lines=10> */
[----:B------:R-:W2:Y:S02]  /*07d0*/  FENCE.VIEW.ASYNC.S ;  /* 0x00000000000073c6 */ /* 0x000ea40000000000 */
[----:B--2---:R2:W3:Y:S08]  /*07e0*/  SYNCS.EXCH.64 URZ, [UR4+0x40], UR8 ;  /* 0x0000400804ff75b2 */ /* 0x0044f00008000100 */
[----:B------:R2:W1:Y:S01]  /*07f0*/  SYNCS.EXCH.64 URZ, [UR4+0x50], UR6 ;  /* 0x0000500604ff75b2 */ /* 0x0004620008000100 */
[----:B------:R2:W1:Y:S01]  /*0800*/  SYNCS.EXCH.64 URZ, [UR4+0x48], UR8 ;  /* 0x0000480804ff75b2 */ /* 0x0004620008000100 */
[----:B------:R2:W1:Y:S01]  /*0810*/  SYNCS.EXCH.64 URZ, [UR4+0x58], UR6 ;  /* 0x0000580604ff75b2 */ /* 0x0004620008000100 */
[----:B------:R-:W-:Y:S01]  /*0820*/  NOP ;  /* 0x0000000000007918 */ /* 0x000fe20000000000 */
.L_x_10:
[----:B------:R-:W4:Y:S01]  /*0830*/  SHFL.IDX PT, R0, R159, RZ, 0x1f ;  /* 0x00001fff9f007589 */ /* 0x000f2200000e0000 */
[----:B------:R-:W-:Y:S01]  /*0840*/  NOP ;  /* 0x0000000000007918 */ /* 0x000fe20000000000 */
[----:B----4-:R-:W-:-:S13]  /*0850*/  ISETP.NE.AND P0, PT, R0, 0x3, PT ;  /* 0x000000030000780c */ /* 0x010fda0003f05270 */
[----:B------:R-:W-:Y:S05]  /*0860*/  @P0 BRA `(.L_x_11) ;  /* 0x00000000002c0947 */ /* 0x000fea0003800000 */
[----:B--23--:R-:W-:Y:S01]  /*0870*/  UMOV UR6, 0x400 ;  /* 0x0000040000067882 */ /* 0x00cfe20000000000 */
[----:B------:R-:W-:Y:S01]  /*0880*/  UMOV UR4, 0x20 ;  /* 0x0000002000047882 */ /* 0x000fe20000000000 */
[----:B------:R-:W-:Y:S02]  /*0890*/  ULEA UR6, UR48, UR6, 0x18 ;  /* 0x0000000630067291 */ /* 0x000fe4000f8ec0ff */
[----:B------:R-:W-:-:S04]  /*08a0*/  UIADD3 UR4, UPT, UPT, -UR4, 0x100000, URZ ;  /* 0x0010000004047890 */ /* 0x000fc8000fffe1ff */
[----:B------:R-:W-:Y:S02]  /*08b0*/  USHF.L.U32 UR5, UR4, 0xb, URZ ;  /* 0x0000000b04057899 */ /* 0x000fe400080006ff */
[----:B------:R-:W-:Y:S01]  /*08c0*/  USHF.L.U32 UR4, UR4, 0x1, URZ ;  /* 0x0000000104047899 */ /* 0x000fe200080006ff */
[----:B------:R-:W-:Y:S01]  /*08d0*/  ELECT P0, URZ, PT ;  /* 0x0000000000ff782f */ /* 0x000fe20003800000 */
[----:B------:R-:W2:Y:S10]  /*08e0*/  FENCE.VIEW.ASYNC.S ;  /* 0x00000000000073c6 */ /* 0x000eb40000000000 */
[----:B--2---:R4:W2:Y:S01]  /*08f0*/  SYNCS.EXCH.64 URZ, [UR6+0x60], UR4 ;  /* 0x0000600406ff75b2 */ /* 0x0048a20008000100 */
[----:B------:R4:W3:Y:S02]  /*0900*/  SYNCS.EXCH.64 URZ, [UR6+0x68], UR4 ;  /* 0x0000680406ff75b2 */ /* 0x0008e40008000100 */
[----:B----4-:R-:W-:Y:S01]  /*0910*/  NOP ;  /* 0x0000000000007918 */ /* 0x010fe20000000000 */
.L_x_11:
[----:B------:R-:W4:Y:S01]  /*0920*/  SHFL.IDX PT, R0, R159, RZ, 0x1f ;  /* 0x00001fff9f007589 */ /* 0x000f2200000e0000 */
[----:B------:R-:W-:Y:S01]  /*0930*/  NOP ;  /* 0x0000000000007918 */ /* 0x000fe20000000000 */
[----:B----4-:R-:W-:-:S13]  /*0940*/  ISETP.NE.AND P0, PT, R0, 0x4, PT ;  /* 0x000000040000780c */ /* 0x010fda0003f05270 */
[----:B------:R-:W-:Y:S05]  /*0950*/  @P0 BRA `(.L_x_12) ;  /* 0x0000000000480947 */ /* 0x000fea0003800000 */
[----:B--23--:R-:W-:Y:S01]  /*0960*/  UMOV UR4, 0x3a0 ;  /* 0x000003a000047882 */ /* 0x00cfe20000000000 */
[----:B------:R-:W-:Y:S01]  /*0970*/  UMOV UR6, 0x400 ;  /* 0x0000040000067882 */ /* 0x000fe20000000000 */
[----:B------:R-:W-:Y:S01]  /*0980*/  USEL UR4, UR4, 0x320, UP3 ;  /* 0x0000032004047887 */ /* 0x000fe20009800000 */
        /* <DEDUP_REMOVED lines=10> */
[----:B--2---:R4:W2:Y:S08]  /*0a30*/  SYNCS.EXCH.64 URZ, [UR6+0x70], UR8 ;  /* 0x0000700806ff75b2 */ /* 0x0048b00008000100 */
[----:B------:R4:W3:Y:S01]  /*0a40*/  SYNCS.EXCH.64 URZ, [UR6+0x80], UR4 ;  /* 0x0000800406ff75b2 */ /* 0x0008e20008000100 */
[----:B------:R4:W1:Y:S01]  /*0a50*/  SYNCS.EXCH.64 URZ, [UR6+0x78], UR8 ;  /* 0x0000780806ff75b2 */ /* 0x0008620008000100 */
[----:B------:R4:W1:Y:S02]  /*0a60*/  SYNCS.EXCH.64 URZ, [UR6+0x88], UR4 ;  /* 0x0000880406ff75b2 */ /* 0x0008640008000100 */
[----:B----4-:R-:W-:Y:S01]  /*0a70*/  NOP ;  /* 0x0000000000007918 */ /* 0x010fe20000000000 */
.L_x_12:
[----:B------:R-:W4:Y:S01]  /*0a80*/  SHFL.IDX PT, R0, R159, RZ, 0x1f ;  /* 0x00001fff9f007589 */ /* 0x000f2200000e0000 */
[----:B------:R-:W-:Y:S01]  /*0a90*/  NOP ;  /* 0x0000000000007918 */ /* 0x000fe20000000000 */
[----:B----4-:R-:W-:-:S13]  /*0aa0*/  ISETP.NE.AND P0, PT, R0, 0x5, PT ;  /* 0x000000050000780c */ /* 0x010fda0003f05270 */
[----:B------:R-:W-:Y:S05]  /*0ab0*/  @P0 BRA `(.L_x_13) ;  /* 0x0000000000540947 */ /* 0x000fea0003800000 */
[----:B--23--:R-:W-:Y:S01]  /*0ac0*/  UMOV UR4, 0x400 ;  /* 0x0000040000047882 */ /* 0x00cfe20000000000 */
        /* <DEDUP_REMOVED lines=14> */
[----:B------:R4:W1:Y:S01]  /*0bb0*/  SYNCS.EXCH.64 URZ, [UR4+0xb8], UR8 ;  /* 0x0000b80804ff75b2 */ /* 0x0008620008000100 */
[----:B------:R4:W1:Y:S01]  /*0bc0*/  SYNCS.EXCH.64 URZ, [UR4+0xa0], UR6 ;  /* 0x0000a00604ff75b2 */ /* 0x0008620008000100 */
[----:B------:R4:W1:Y:S01]  /*0bd0*/  SYNCS.EXCH.64 URZ, [UR4+0xc0], UR8 ;  /* 0x0000c00804ff75b2 */ /* 0x0008620008000100 */
[----:B------:R4:W1:Y:S01]  /*0be0*/  SYNCS.EXCH.64 URZ, [UR4+0xa8], UR6 ;  /* 0x0000a80604ff75b2 */ /* 0x0008620008000100 */
[----:B------:R4:W1:Y:S02]  /*0bf0*/  SYNCS.EXCH.64 URZ, [UR4+0xc8], UR8 ;  /* 0x0000c80804ff75b2 */ /* 0x0008640008000100 */
[----:B----4-:R-:W-:Y:S01]  /*0c00*/  NOP ;  /* 0x0000000000007918 */ /* 0x010fe20000000000 */
.L_x_13:
[----:B------:R-:W4:Y:S01]  /*0c10*/  SHFL.IDX PT, R0, R159, RZ, 0x1f ;  /* 0x00001fff9f007589 */ /* 0x000f2200000e0000 */
[----:B------:R-:W-:Y:S01]  /*0c20*/  ISETP.NE.OR P1, PT, RZ, UR13, !P1 ;  /* 0x0000000dff007c0c */ /* 0x000fe2000cf25670 */
        /* <DEDUP_REMOVED lines=12> */
[----:B------:R4:W3:Y:S01]  /*0cf0*/  SYNCS.EXCH.64 URZ, [UR4+0xe0], UR6 ;  /* 0x0000e00604ff75b2 */ /* 0x0008e20008000100 */
[----:B------:R4:W1:Y:S01]  /*0d00*/  SYNCS.EXCH.64 URZ, [UR4+0xd8], UR6 ;  /* 0x0000d80604ff75b2 */ /* 0x0008620008000100 */
[----:B------:R4:W1:Y:S02]  /*0d10*/  SYNCS.EXCH.64 URZ, [UR4+0xe8], UR6 ;  /* 0x0000e80604ff75b2 */ /* 0x0008640008000100 */
[----:B----4-:R-:W-:Y:S01]  /*0d20*/  NOP ;  /* 0x0000000000007918 */ /* 0x010fe20000000000 */
.L_x_14:
[----:B------:R-:W-:Y:S01]  /*0d30*/  VOTEU.ALL UP0, P1 ;  /* 0x0000000000ff7886 */ /* 0x000fe20000800000 */
[----:B--23--:R-:W-:Y:S01]  /*0d40*/  UMOV UR4, 0x20 ;  /* 0x0000002000047882 */ /* 0x00cfe20000000000 */
[----:B------:R-:W2:Y:S01]  /*0d50*/  LDCU UR7, c[0x0][0x36c] ;  /* 0x00006d80ff0777ac */ /* 0x000ea20008000800 */
[----:B------:R-:W-:Y:S01]  /*0d60*/  NOP ;  /* 0x0000000000007918 */ /* 0x000fe20000000000 */
[----:B------:R-:W-:Y:S01]  /*0d70*/  LOP3.LUT R0, R170, 0x1f, RZ, 0xc0, !PT ;  /* 0x0000001faa007812 */ /* 0x000fe200078ec0ff */
[----:B------:R-:W-:Y:S01]  /*0d80*/  @!UP0 UMOV UR6, 0x400 ;  /* 0x0000040000068882 */ /* 0x000fe20000000000 */
[----:B------:R-:W-:-:S04]  /*0d90*/  @!UP0 UIADD3 UR4, UPT, UPT, -UR4, 0x100000, URZ ;  /* 0x0010000004048890 */ /* 0x000fc8000fffe1ff */
[----:B------:R-:W-:Y:S02]  /*0da0*/  @!UP0 USHF.L.U32 UR5, UR4, 0xb, URZ ;  /* 0x0000000b04058899 */ /* 0x000fe400080006ff */
[----:B------:R-:W-:Y:S02]  /*0db0*/  @!UP0 USHF.L.U32 UR4, UR4, 0x1, URZ ;  /* 0x0000000104048899 */ /* 0x000fe400080006ff */
[----:B------:R-:W-:Y:S01]  /*0dc0*/  @!UP0 ULEA UR6, UR48, UR6, 0x18 ;  /* 0x0000000630068291 */ /* 0x000fe2000f8ec0ff */
[----:B------:R-:W-:Y:S01]  /*0dd0*/  VOTEU.ALL UP0, P1 ;  /* 0x0000000000ff7886 */ /* 0x000fe20000800000 */
[----:B------:R-:W-:Y:S02]  /*0de0*/  UISETP.NE.AND UP4, UPT, UR13, URZ, UPT ;  /* 0x000000ff0d00728c */ /* 0x000fe4000bf85270 */
[----:B--2---:R-:W-:Y:S01]  /*0df0*/  UISETP.EQ.U32.AND UP5, UPT, UR7, 0x1, UPT ;  /* 0x000000010700788c */ /* 0x004fe2000bfa2070 */
[----:B------:R-:W2:Y:S07]  /*0e00*/  FENCE.VIEW.ASYNC.S ;  /* 0x00000000000073c6 */ /* 0x000eae0000000000 */
[----:B--2---:R2:W3:Y:S01]  /*0e10*/  @!UP0 SYNCS.EXCH.64 URZ, [UR6+0xf0], UR4 ;  /* 0x0000f00406ff85b2 */ /* 0x0044e20008000100 */
[----:B------:R-:W-:Y:S05]  /*0e20*/  BRA.U !UP5, `(.L_x_15) ;  /* 0x000000010d087547 */ /* 0x000fea000b800000 */
[----:B-1-3--:R-:W-:Y:S01]  /*0e30*/  UCGABAR_ARV ;  /* 0x00000000000079c7 */ /* 0x00afe20008000000 */
[----:B------:R-:W-:Y:S05]  /*0e40*/  BRA `(.L_x_16) ;  /* 0x0000000000047947 */ /* 0x000fea0003800000 */
.L_x_15:
[----:B-1-3--:R-:W-:Y:S01]  /*0e50*/  NOP ;  /* 0x0000000000007918 */ /* 0x00afe20000000000 */
.L_x_16:
[----:B------:R-:W1:Y:S01]  /*0e60*/  S2UR UR21, SR_CTAID.X ;  /* 0x00000000001579c3 */ /* 0x000e620000002500 */
[----:B------:R-:W-:-:S05]  /*0e70*/  CS2R.32 R3, SR_CgaSize ;  /* 0x0000000000037805 */ /* 0x000fca0000008a00 */
[----:B------:R-:W-:-:S05]  /*0e80*/  IMAD R3, R3, -0xa0, RZ ;  /* 0xffffff6003037824 */ /* 0x000fca00078e02ff */
[----:B--2---:R-:W-:-:S14]  /*0e90*/  R2UR UR5, R3 ;  /* 0x00000000030572ca */ /* 0x004fdc00000e0000 */
[----:B------:R-:W2:Y:S01]  /*0ea0*/  LDCU UR5, c[0x0][UR5+0x2b0] ;  /* 0x00005600050577ac */ /* 0x000ea20008000800 */
[----:B------:R-:W-:-:S05]  /*0eb0*/  CS2R.32 R3, SR_CgaSize ;  /* 0x0000000000037805 */ /* 0x000fca0000008a00 */
[----:B------:R-:W-:-:S05]  /*0ec0*/  IMAD R3, R3, -0xa0, RZ ;  /* 0xffffff6003037824 */ /* 0x000fca00078e02ff */
[----:B------:R-:W-:-:S14]  /*0ed0*/  R2UR UR4, R3 ;  /* 0x00000000030472ca */ /* 0x000fdc00000e0000 */
[----:B------:R-:W3:Y:S01]  /*0ee0*/  LDCU UR4, c[0x0][UR4+0x2b4] ;  /* 0x00005680040477ac */ /* 0x000ee20008000800 */
[----:B------:R-:W4:Y:S01]  /*0ef0*/  S2UR UR7, SR_CTAID.Y ;  /* 0x00000000000779c3 */ /* 0x000f220000002600 */
[----:B------:R-:W3:Y:S01]  /*0f00*/  LDCU UR18, c[0x0][0xb24] ;  /* 0x00016480ff1277ac */ /* 0x000ee20008000800 */
[----:B------:R-:W-:-:S05]  /*0f10*/  CS2R.32 R3, SR_CgaSize ;  /* 0x0000000000037805 */ /* 0x000fca0000008a00 */
[----:B------:R-:W-:-:S05]  /*0f20*/  IMAD R3, R3, -0xa0, RZ ;  /* 0xffffff6003037824 */ /* 0x000fca00078e02ff */
[----:B------:R-:W-:-:S14]  /*0f30*/  R2UR UR62, R3 ;  /* 0x00000000033e72ca */ /* 0x000fdc00000e0000 */
[----:B------:R-:W3:Y:S01]  /*0f40*/  LDCU UR62, c[0x0][UR62+0x2a0] ;  /* 0x000054003e3e77ac */ /* 0x000ee20008000800 */
[----:B------:R-:W1:Y:S01]  /*0f50*/  S2UR UR36, SR_CTAID.Z ;  /* 0x00000000002479c3 */ /* 0x000e620000002700 */
[----:B------:R-:W-:-:S05]  /*0f60*/  CS2R.32 R3, SR_CgaSize ;  /* 0x0000000000037805 */ /* 0x000fca0000008a00 */
[----:B------:R-:W-:-:S05]  /*0f70*/  IMAD R3, R3, -0xa0, RZ ;  /* 0xffffff6003037824 */ /* 0x000fca00078e02ff */
[----:B------:R-:W-:-:S14]  /*0f80*/  R2UR UR59, R3 ;  /* 0x00000000033b72ca */ /* 0x000fdc00000e0000 */
[----:B------:R-:W3:Y:S01]  /*0f90*/  LDCU UR59, c[0x0][UR59+0x2a4] ;  /* 0x000054803b3b77ac */ /* 0x000ee20008000800 */
[----:B------:R-:W-:Y:S02]  /*0fa0*/  UISETP.GT.U32.AND UP0, UPT, UR46, 0xffff, UPT ;  /* 0x0000ffff2e00788c */ /* 0x000fe4000bf04070 */
[----:B------:R-:W-:Y:S01]  /*0fb0*/  USHF.L.U32 UR28, UR48, 0xc, URZ ;  /* 0x0000000c301c7899 */ /* 0x000fe200080006ff */
[----:B-1----:R-:W-:Y:S01]  /*0fc0*/  I2FP.F32.U32 R3, UR21 ;  /* 0x0000001500037c45 */ /* 0x002fe20008201000 */
[----:B------:R-:W-:Y:S01]  /*0fd0*/  UMOV UR29, 0x5 ;  /* 0x00000005001d7882 */ /* 0x000fe20000000000 */
[----:B------:R-:W1:Y:S03]  /*0fe0*/  LDCU UR42, c[0x0][0xb24] ;  /* 0x00016480ff2a77ac */ /* 0x000e660008000800 */
[----:B--2---:R-:W-:Y:S01]  /*0ff0*/  FMUL R3, R3, UR5 ;  /* 0x0000000503037c20 */ /* 0x004fe20008400000 */
[----:B------:R-:W-:Y:S01]  /*1000*/  USEL UR5, UR46, 0xffff, !UP0 ;  /* 0x0000ffff2e057887 */ /* 0x000fe2000c000000 */
[----:B----4-:R-:W-:Y:S01]  /*1010*/  I2FP.F32.U32 R2, UR7 ;  /* 0x0000000700027c45 */ /* 0x010fe20008201000 */
[----:B------:R-:W2:Y:S03]  /*1020*/  LDCU UR23, c[0x0][0xb30] ;  /* 0x00016600ff1777ac */ /* 0x000ea60008000800 */
[----:B------:R-:W4:Y:S01]  /*1030*/  F2I.U32.TRUNC.NTZ R3, R3 ;  /* 0x0000000300037305 */ /* 0x000f22000020f000 */
[----:B---3--:R-:W-:Y:S01]  /*1040*/  FMUL R2, R2, UR4 ;  /* 0x0000000402027c20 */ /* 0x008fe20008400000 */
[----:B------:R-:W-:-:S02]  /*1050*/  ULOP3.LUT UR19, UR5, 0xffff, URZ, 0xc0, !UPT ;  /* 0x0000ffff05137892 */ /* 0x000fc4000f8ec0ff */
[----:B------:R-:W-:Y:S01]  /*1060*/  UISETP.GE.AND UP2, UPT, UR18, 0x1, UPT ;  /* 0x000000011200788c */ /* 0x000fe2000bf46270 */
[----:B------:R-:W-:-:S03]  /*1070*/  UMOV UR20, UR7 ;  /* 0x0000000700147c82 */ /* 0x000fc60008000000 */
[----:B------:R-:W3:Y:S01]  /*1080*/  F2I.U32.TRUNC.NTZ R2, R2 ;  /* 0x0000000200027305 */ /* 0x000ee2000020f000 */
[----:B------:R-:W-:Y:S01]  /*1090*/  UMOV UR16, UR21 ;  /* 0x0000001500107c82 */ /* 0x000fe20008000000 */
[----:B----4-:R-:W-:Y:S02]  /*10a0*/  R2UR UR4, R3 ;  /* 0x00000000030472ca */ /* 0x010fe400000e0000 */
[----:B------:R-:W-:Y:S02]  /*10b0*/  PRMT R3, RZ, 0x7610, R3 ;  /* 0x00007610ff037816 */ /* 0x000fe40000000003 */
[----:B---3--:R-:W-:Y:S02]  /*10c0*/  R2UR UR6, R2 ;  /* 0x00000000020672ca */ /* 0x008fe400000e0000 */
[----:B------:R-:W-:-:S07]  /*10d0*/  PRMT R2, RZ, 0x7610, R2 ;  /* 0x00007610ff027816 */ /* 0x000fce0000000002 */
[----:B------:R-:W-:-:S04]  /*10e0*/  UIADD3 UR5, UPT, UPT, -UR4, URZ, URZ ;  /* 0x000000ff04057290 */ /* 0x000fc8000fffe1ff */
[----:B------:R-:W-:Y:S02]  /*10f0*/  UIMAD UR62, UR62, UR5, UR21 ;  /* 0x000000053e3e72a4 */ /* 0x000fe4000f8e0215 */
[----:B------:R-:W-:-:S04]  /*1100*/  UIADD3 UR4, UPT, UPT, -UR6, URZ, URZ ;  /* 0x000000ff06047290 */ /* 0x000fc8000fffe1ff */
[----:B------:R-:W-:Y:S01]  /*1110*/  UIMAD UR59, UR59, UR4, UR7 ;  /* 0x000000043b3b72a4 */ /* 0x000fe2000f8e0207 */
[----:B-12---:R-:W-:Y:S11]  /*1120*/  BRA.U UP4, `(.L_x_17) ;  /* 0x00000001043c7547 */ /* 0x006ff6000b800000 */
[----:B------:R-:W-:Y:S02]  /*1130*/  UISETP.GT.U32.AND UP0, UPT, UR62, 0x1, UPT ;  /* 0x000000013e00788c */ /* 0x000fe4000bf04070 */
[----:B------:R-:W-:Y:S02]  /*1140*/  ULOP3.LUT UR4, UR62, 0xfffffffe, URZ, 0xc0, !UPT ;  /* 0xfffffffe3e047892 */ /* 0x000fe4000f8ec0ff */
[----:B------:R-:W-:Y:S02]  /*1150*/  UISETP.NE.AND UP1, UPT, UR59, URZ, UP0 ;  /* 0x000000ff3b00728c */ /* 0x000fe40008725270 */
[----:B------:R-:W-:Y:S02]  /*1160*/  UISETP.NE.AND UP0, UPT, UR59, 0x1, UP0 ;  /* 0x000000013b00788c */ /* 0x000fe40008705270 */
[----:B------:R-:W-:Y:S02]  /*1170*/  USEL UR7, URZ, 0x1, UP1 ;  /* 0x00000001ff077887 */ /* 0x000fe40008800000 */
[----:B------:R-:W-:-:S02]  /*1180*/  USEL UR6, URZ, 0x4, UP0 ;  /* 0x00000004ff067887 */ /* 0x000fc40008000000 */
[----:B------:R-:W-:Y:S02]  /*1190*/  USEL UR5, URZ, 0x2, UP1 ;  /* 0x00000002ff057887 */ /* 0x000fe40008800000 */
[----:B------:R-:W-:Y:S02]  /*11a0*/  ULEA UR4, UR59, UR4, 0x1 ;  /* 0x000000043b047291 */ /* 0x000fe4000f8e08ff */
[----:B------:R-:W-:Y:S02]  /*11b0*/  USEL UR8, URZ, 0x8, UP0 ;  /* 0x00000008ff087887 */ /* 0x000fe40008000000 */
[----:B------:R-:W-:-:S03]  /*11c0*/  UIADD3 UR5, UPT, UPT, UR5, UR6, UR7 ;  /* 0x0000000605057290 */ /* 0x000fc6000fffe007 */
[----:B------:R-:W-:Y:S01]  /*11d0*/  UMOV UR6, 0x3 ;  /* 0x0000000300067882 */ /* 0x000fe20000000000 */
[----:B------:R-:W-:Y:S02]  /*11e0*/  UIADD3 UR5, UPT, UPT, UR5, UR8, URZ ;  /* 0x0000000805057290 */ /* 0x000fe4000fffe0ff */
[----:B------:R-:W-:-:S04]  /*11f0*/  USHF.L.U32 UR4, UR6, UR4, URZ ;  /* 0x0000000406047299 */ /* 0x000fc800080006ff */
[----:B------:R-:W-:Y:S02]  /*1200*/  MOV R3, UR5 ;  /* 0x0000000500037c02 */ /* 0x000fe40008000f00 */
[----:B------:R-:W-:Y:S02]  /*1210*/  MOV R2, UR4 ;  /* 0x0000000400027c02 */ /* 0x000fe40008000f00 */
.L_x_17:
[----:B------:R-:W-:Y:S05]  /*1220*/  BRA.U !UP2, `(.L_x_18) ;  /* 0x000000010ad07547 */ /* 0x000fea000b800000 */
[----:B------:R-:W1:Y:S01]  /*1230*/  LDCU.128 UR24, c[0x0][0xb10] ;  /* 0x00016200ff1877ac */ /* 0x000e620008000c00 */
[----:B------:R-:W2:Y:S01]  /*1240*/  LDCU UR12, c[0x0][0x370] ;  /* 0x00006e00ff0c77ac */ /* 0x000ea20008000800 */
[----:B------:R-:W3:Y:S01]  /*1250*/  LDCU UR5, c[0x0][0x374] ;  /* 0x00006e80ff0577ac */ /* 0x000ee20008000800 */
[----:B------:R-:W4:Y:S01]  /*1260*/  LDCU UR22, c[0x0][0xb0c] ;  /* 0x00016180ff1677ac */ /* 0x000f220008000800 */
[----:B------:R-:W4:Y:S01]  /*1270*/  LDCU UR4, c[0x0][0xb20] ;  /* 0x00016400ff0477ac */ /* 0x000f220008000800 */
[----:B------:R-:W4:Y:S01]  /*1280*/  LDCU.64 UR16, c[0x0][0xb28] ;  /* 0x00016500ff1077ac */ /* 0x000f220008000a00 */
[----:B-1----:R-:W-:Y:S02]  /*1290*/  UISETP.NE.AND UP0, UPT, UR26, 0x1, UPT ;  /* 0x000000011a00788c */ /* 0x002fe4000bf05270 */
[----:B---3--:R-:W-:Y:S02]  /*12a0*/  UIMAD.WIDE.U32 UR6, UR5, UR27, URZ ;  /* 0x0000001b050672a5 */ /* 0x008fe4000f8e00ff */
[----:B--2---:R-:W-:-:S02]  /*12b0*/  UIMAD.WIDE.U32 UR8, UR12, UR24, URZ ;  /* 0x000000180c0872a5 */ /* 0x004fc4000f8e00ff */
[----:B----4-:R-:W-:Y:S02]  /*12c0*/  UISETP.NE.AND UP1, UPT, UR22, 0x1, UPT ;  /* 0x000000011600788c */ /* 0x010fe4000bf25270 */
[----:B------:R-:W-:Y:S01]  /*12d0*/  UISETP.NE.AND UP2, UPT, UR18, 0x1, UPT ;  /* 0x000000011200788c */ /* 0x000fe2000bf45270 */
[----:B------:R-:W-:Y:S02]  /*12e0*/  UMOV UR6, UR7 ;  /* 0x0000000700067c82 */ /* 0x000fe40008000000 */
[----:B------:R-:W-:Y:S01]  /*12f0*/  UMOV UR8, UR9 ;  /* 0x0000000900087c82 */ /* 0x000fe20008000000 */
[----:B------:R-:W-:Y:S02]  /*1300*/  @UP0 USHF.R.U32.HI UR5, URZ, UR4, UR6 ;  /* 0x00000004ff050299 */ /* 0x000fe40008011606 */
[----:B------:R-:W-:Y:S02]  /*1310*/  UIMAD.WIDE.U32 UR14, UR20, UR27, URZ ;  /* 0x0000001b140e72a5 */ /* 0x000fe4000f8e00ff */
[----:B------:R-:W-:-:S02]  /*1320*/  UIMAD.WIDE.U32 UR6, UR5, UR16, URZ ;  /* 0x00000010050672a5 */ /* 0x000fc4000f8e00ff */
[----:B------:R-:W-:Y:S02]  /*1330*/  @UP1 USHF.R.U32.HI UR12, URZ, UR25, UR8 ;  /* 0x00000019ff0c1299 */ /* 0x000fe40008011608 */
[----:B------:R-:W-:Y:S02]  /*1340*/  UIMAD.WIDE.U32 UR10, UR21, UR24, URZ ;  /* 0x00000018150a72a5 */ /* 0x000fe4000f8e00ff */
[----:B------:R-:W-:Y:S01]  /*1350*/  UIMAD.WIDE.U32 UR8, UR12, UR16, URZ ;  /* 0x000000100c0872a5 */ /* 0x000fe2000f8e00ff */
[----:B------:R-:W-:Y:S01]  /*1360*/  UMOV UR14, UR15 ;  /* 0x0000000f000e7c82 */ /* 0x000fe20008000000 */
[----:B------:R-:W-:Y:S01]  /*1370*/  UMOV UR6, UR7 ;  /* 0x0000000700067c82 */ /* 0x000fe20008000000 */
[----:B------:R-:W-:Y:S02]  /*1380*/  USHF.R.U32.HI UR14, URZ, UR4, UR14 ;  /* 0x00000004ff0e7299 */ /* 0x000fe4000801160e */
[----:B------:R-:W-:Y:S01]  /*1390*/  @UP2 USHF.R.U32.HI UR5, URZ, UR17, UR6 ;  /* 0x00000011ff052299 */ /* 0x000fe20008011606 */
[----:B------:R-:W-:-:S02]  /*13a0*/  UMOV UR10, UR11 ;  /* 0x0000000b000a7c82 */ /* 0x000fc40008000000 */
[----:B------:R-:W-:Y:S01]  /*13b0*/  UMOV UR6, UR9 ;  /* 0x0000000900067c82 */ /* 0x000fe20008000000 */
[----:B------:R-:W-:Y:S02]  /*13c0*/  USHF.R.U32.HI UR10, URZ, UR25, UR10 ;  /* 0x00000019ff0a7299 */ /* 0x000fe4000801160a */
[----:B------:R-:W-:Y:S02]  /*13d0*/  @UP2 USHF.R.U32.HI UR12, URZ, UR17, UR6 ;  /* 0x00000011ff0c2299 */ /* 0x000fe40008011606 */
[----:B------:R-:W-:Y:S02]  /*13e0*/  USEL UR4, UR20, UR14, !UP0 ;  /* 0x0000000e14047287 */ /* 0x000fe4000c000000 */
[----:B------:R-:W-:Y:S02]  /*13f0*/  UIMAD UR6, UR5, UR18, URZ ;  /* 0x00000012050672a4 */ /* 0x000fe4000f8e02ff */
[----:B------:R-:W-:Y:S02]  /*1400*/  USEL UR5, UR21, UR10, !UP1 ;  /* 0x0000000a15057287 */ /* 0x000fe4000c800000 */
[----:B------:R-:W-:-:S02]  /*1410*/  UIMAD UR8, UR12, UR18, URZ ;  /* 0x000000120c0872a4 */ /* 0x000fc4000f8e02ff */
[----:B------:R-:W-:Y:S02]  /*1420*/  UISETP.GE.AND UP0, UPT, UR4, UR6, UPT ;  /* 0x000000060400728c */ /* 0x000fe4000bf06270 */
[----:B------:R-:W-:Y:S02]  /*1430*/  UIMAD.WIDE.U32 UR6, UR4, UR16, URZ ;  /* 0x00000010040672a5 */ /* 0x000fe4000f8e00ff */
[----:B------:R-:W-:Y:S02]  /*1440*/  UISETP.GE.OR UP0, UPT, UR5, UR8, UP0 ;  /* 0x000000080500728c */ /* 0x000fe40008706670 */
[----:B------:R-:W-:Y:S02]  /*1450*/  UIMAD.WIDE.U32 UR8, UR5, UR16, URZ ;  /* 0x00000010050872a5 */ /* 0x000fe4000f8e00ff */
[----:B------:R-:W-:Y:S02]  /*1460*/  USHF.R.U32.HI UR7, URZ, UR17, UR7 ;  /* 0x00000011ff077299 */ /* 0x000fe40008011607 */
[----:B------:R-:W-:-:S02]  /*1470*/  UIADD3 UR10, UPT, UPT, -UR4, URZ, URZ ;  /* 0x000000ff040a7290 */ /* 0x000fc4000fffe1ff */
[----:B------:R-:W-:Y:S02]  /*1480*/  USEL UR7, UR4, UR7, !UP2 ;  /* 0x0000000704077287 */ /* 0x000fe4000d000000 */
[----:B------:R-:W-:Y:S01]  /*1490*/  UIADD3 UR16, UPT, UPT, -UR5, URZ, URZ ;  /* 0x000000ff05107290 */ /* 0x000fe2000fffe1ff */
[----:B------:R-:W-:Y:S01]  /*14a0*/  @!UP0 UMOV UR6, UR9 ;  /* 0x0000000900068c82 */ /* 0x000fe20008000000 */
[----:B------:R-:W-:Y:S02]  /*14b0*/  UIADD3 UR8, UPT, UPT, -UR7, URZ, URZ ;  /* 0x000000ff07087290 */ /* 0x000fe4000fffe1ff */
[----:B------:R-:W-:Y:S02]  /*14c0*/  @!UP0 USHF.R.U32.HI UR6, URZ, UR17, UR6 ;  /* 0x00000011ff068299 */ /* 0x000fe40008011606 */
[----:B------:R-:W-:Y:S02]  /*14d0*/  UIMAD UR8, UR18, UR8, UR4 ;  /* 0x00000008120872a4 */ /* 0x000fe4000f8e0204 */
[----:B------:R-:W-:-:S02]  /*14e0*/  @!UP0 USEL UR6, UR5, UR6, !UP2 ;  /* 0x0000000605068287 */ /* 0x000fc4000d000000 */
[----:B------:R-:W-:Y:S02]  /*14f0*/  UIMAD UR20, UR26, UR10, UR20 ;  /* 0x0000000a1a1472a4 */ /* 0x000fe4000f8e0214 */
[----:B------:R-:W-:Y:S02]  /*1500*/  @!UP0 UIADD3 UR7, UPT, UPT, UR7, -UR6, URZ ;  /* 0x8000000607078290 */ /* 0x000fe4000fffe0ff */
[----:B------:R-:W-:Y:S02]  /*1510*/  @!UP0 UIMAD UR6, UR8, UR12, UR6 ;  /* 0x0000000c080682a4 */ /* 0x000fe4000f8e0206 */
[----:B------:R-:W-:Y:S02]  /*1520*/  @!UP0 UIMAD UR4, UR7, UR18, UR5 ;  /* 0x00000012070482a4 */ /* 0x000fe4000f8e0205 */
[----:B------:R-:W-:Y:S02]  /*1530*/  UIMAD UR16, UR22, UR16, UR21 ;  /* 0x00000010161072a4 */ /* 0x000fe4000f8e0215 */
[----:B------:R-:W-:Y:S01]  /*1540*/  UIMAD UR20, UR4, UR26, UR20 ;  /* 0x0000001a041472a4 */ /* 0x000fe2000f8e0214 */
[----:B------:R-:W-:-:S02]  /*1550*/  @!UP0 UMOV UR5, UR6 ;  /* 0x0000000600058c82 */ /* 0x000fc40008000000 */
[----:B------:R-:W-:-:S12]  /*1560*/  UIMAD UR16, UR5, UR22, UR16 ;  /* 0x00000016051072a4 */ /* 0x000fd8000f8e0210 */
.L_x_18:
[----:B------:R-:W-:Y:S02]  /*1570*/  UISETP.NE.AND UP1, UPT, UR23, 0x1, UPT ;  /* 0x000000011700788c */ /* 0x000fe4000bf25270 */
[----:B------:R-:W-:Y:S02]  /*1580*/  UISETP.NE.AND UP0, UPT, UR13, 0x2, UPT ;  /* 0x000000020d00788c */ /* 0x000fe4000bf05270 */
[----:B------:R-:W-:Y:S02]  /*1590*/  ULOP3.LUT UR28, UR28, 0x2000, URZ, 0xc0, !UPT ;  /* 0x000020001c1c7892 */ /* 0x000fe4000f8ec0ff */
[----:B------:R-:W-:-:S03]  /*15a0*/  USHF.L.U32 UR24, UR29, UR19, URZ ;  /* 0x000000131d187299 */ /* 0x000fc600080006ff */
[----:B------:R-:W-:Y:S09]  /*15b0*/  BRA.U UP1, `(.L_x_19) ;  /* 0x0000000101447547 */ /* 0x000ff2000b800000 */
[----:B------:R-:W1:Y:S01]  /*15c0*/  LDCU.128 UR8, c[0x0][0xb10] ;  /* 0x00016200ff0877ac */ /* 0x000e620008000c00 */
[----:B------:R-:W2:Y:S01]  /*15d0*/  LDCU UR12, c[0x0][0xb0c] ;  /* 0x00016180ff0c77ac */ /* 0x000ea20008000800 */
[----:B------:R-:W3:Y:S01]  /*15e0*/  LDCU UR14, c[0x0][0xb20] ;  /* 0x00016400ff0e77ac */ /* 0x000ee20008000800 */
[----:B-1----:R-:W-:Y:S02]  /*15f0*/  UIMAD.WIDE.U32 UR6, UR16, UR8, URZ ;  /* 0x00000008100672a5 */ /* 0x002fe4000f8e00ff */
[----:B------:R-:W-:Y:S02]  /*1600*/  UIMAD.WIDE.U32 UR4, UR20, UR11, URZ ;  /* 0x0000000b140472a5 */ /* 0x000fe4000f8e00ff */
[----:B--2---:R-:W-:Y:S02]  /*1610*/  UISETP.NE.AND UP2, UPT, UR12, 0x1, UPT ;  /* 0x000000010c00788c */ /* 0x004fe4000bf45270 */
[----:B------:R-:W-:Y:S01]  /*1620*/  UISETP.NE.AND UP1, UPT, UR10, 0x1, UPT ;  /* 0x000000010a00788c */ /* 0x000fe2000bf25270 */
[----:B------:R-:W-:-:S02]  /*1630*/  UMOV UR6, UR7 ;  /* 0x0000000700067c82 */ /* 0x000fc40008000000 */
[----:B------:R-:W-:Y:S01]  /*1640*/  UMOV UR4, UR5 ;  /* 0x0000000500047c82 */ /* 0x000fe20008000000 */
[----:B------:R-:W-:Y:S02]  /*1650*/  USHF.R.U32.HI UR6, URZ, UR9, UR6 ;  /* 0x00000009ff067299 */ /* 0x000fe40008011606 */
[----:B---3--:R-:W-:Y:S02]  /*1660*/  USHF.R.U32.HI UR4, URZ, UR14, UR4 ;  /* 0x0000000eff047299 */ /* 0x008fe40008011604 */
[----:B------:R-:W-:Y:S02]  /*1670*/  USEL UR5, UR16, UR6, !UP2 ;  /* 0x0000000610057287 */ /* 0x000fe4000d000000 */
[----:B------:R-:W-:-:S04]  /*1680*/  USEL UR4, UR20, UR4, !UP1 ;  /* 0x0000000414047287 */ /* 0x000fc8000c800000 */
[----:B------:R-:W-:Y:S02]  /*1690*/  UIADD3 UR6, UPT, UPT, -UR4, UR5, URZ ;  /* 0x0000000504067290 */ /* 0x000fe4000fffe1ff */
[----:B------:R-:W-:Y:S02]  /*16a0*/  UIADD3 UR4, UPT, UPT, UR4, -UR5, URZ ;  /* 0x8000000504047290 */ /* 0x000fe4000fffe0ff */
[----:B------:R-:W-:Y:S02]  /*16b0*/  UIMAD UR20, UR6, UR10, UR20 ;  /* 0x0000000a061472a4 */ /* 0x000fe4000f8e0214 */
[----:B------:R-:W-:-:S12]  /*16c0*/  UIMAD UR16, UR4, UR12, UR16 ;  /* 0x0000000c041072a4 */ /* 0x000fd8000f8e0210 */
.L_x_19:
[----:B------:R-:W-:Y:S05]  /*16d0*/  BRA.U !UP5, `(.L_x_20) ;  /* 0x000000010d0c7547 */ /* 0x000fea000b800000 */
[----:B------:R-:W-:Y:S01]  /*16e0*/  UCGABAR_WAIT ;  /* 0x0000000000007dc7 */ /* 0x000fe20008000000 */
[----:B------:R-:W-:Y:S01]  /*16f0*/  CCTL.IVALL ;  /* 0x00000000ff00798f */ /* 0x000fe20002000000 */
[----:B------:R-:W-:Y:S05]  /*1700*/  BRA `(.L_x_21) ;  /* 0x0000000000047947 */ /* 0x000fea0003800000 */
.L_x_20:
[----:B------:R-:W-:Y:S06]  /*1710*/  BAR.SYNC.DEFER_BLOCKING 0x0 ;  /* 0x0000000000007b1d */ /* 0x000fec0000010000 */
.L_x_21:
[----:B------:R-:W-:Y:S05]  /*1720*/  BRA.U UP0, `(.L_x_22) ;  /* 0x0000001100d87547 */ /* 0x000fea000b800000 */
[----:B------:R-:W1:Y:S01]  /*1730*/  LDCU UR6, c[0x0][0x38c] ;  /* 0x00007180ff0677ac */ /* 0x000e620008000800 */
[----:B------:R-:W-:Y:S01]  /*1740*/  PLOP3.LUT P1, PT, PT, PT, UP3, 0x80, 0x8 ;  /* 0x000000000008781c */ /* 0x000fe20003f2f038 */
[----:B------:R-:W-:Y:S01]  /*1750*/  IMAD.MOV.U32 R12, RZ, RZ, 0x1 ;  /* 0x00000001ff0c7424 */ /* 0x000fe200078e00ff */
[----:B------:R-:W-:Y:S01]  /*1760*/  ISETP.NE.AND P2, PT, R0, RZ, P3 ;  /* 0x000000ff0000720c */ /* 0x000fe20001f45270 */
[----:B------:R-:W-:Y:S01]  /*1770*/  USHF.L.U32 UR7, UR21, 0x7, URZ ;  /* 0x0000000715077899 */ /* 0x000fe200080006ff */
[----:B------:R-:W-:Y:S01]  /*1780*/  PLOP3.LUT P1, PT, P1, PT, PT, 0x8, 0x80 ;  /* 0x000000000080781c */ /* 0x000fe20000f2e170 */
[----:B------:R-:W-:Y:S01]  /*1790*/  UMOV UR8, 0x400 ;  /* 0x0000040000087882 */ /* 0x000fe20000000000 */
[----:B------:R-:W-:Y:S01]  /*17a0*/  UISETP.NE.AND UP1, UPT, UR13, URZ, UPT ;  /* 0x000000ff0d00728c */ /* 0x000fe2000bf25270 */
[----:B------:R-:W-:Y:S01]  /*17b0*/  CS2R R10, SRZ ;  /* 0x00000000000a7805 */ /* 0x000fe2000001ff00 */
[----:B------:R-:W-:Y:S01]  /*17c0*/  USHF.L.U32 UR46, UR21, 0x6, URZ ;  /* 0x00000006152e7899 */ /* 0x000fe200080006ff */
[----:B------:R-:W-:Y:S01]  /*17d0*/  IMAD.MOV.U32 R9, RZ, RZ, RZ ;  /* 0x000000ffff097224 */ /* 0x000fe200078e00ff */
[----:B------:R-:W-:Y:S01]  /*17e0*/  ULEA UR13, UR48, UR8, 0x18 ;  /* 0x00000008300d7291 */ /* 0x000fe2000f8ec0ff */
[----:B------:R-:W-:Y:S01]  /*17f0*/  IMAD.MOV.U32 R8, RZ, RZ, 0x1 ;  /* 0x00000001ff087424 */ /* 0x000fe200078e00ff */
[----:B------:R-:W2:Y:S01]  /*1800*/  LDCU UR39, c[0x0][0x370] ;  /* 0x00006e00ff2777ac */ /* 0x000ea20008000800 */
[----:B------:R-:W-:-:S02]  /*1810*/  USEL UR21, UR43, 0x2, UP1 ;  /* 0x000000022b157887 */ /* 0x000fc40008800000 */
[----:B-1----:R-:W-:Y:S02]  /*1820*/  UIADD3 UR5, UPT, UPT, UR6, 0x7f, URZ ;  /* 0x0000007f06057890 */ /* 0x002fe4000fffe0ff */
[----:B------:R-:W-:Y:S02]  /*1830*/  UIADD3 UR47, UPT, UPT, UR6, 0xfe, URZ ;  /* 0x000000fe062f7890 */ /* 0x000fe4000fffe0ff */
[----:B------:R-:W-:Y:S01]  /*1840*/  USHF.R.S32.HI UR4, URZ, 0x1f, UR5 ;  /* 0x0000001fff047899 */ /* 0x000fe20008011405 */
[----:B------:R-:W1:Y:S03]  /*1850*/  LDCU.64 UR26, c[0x0][0x348] ;  /* 0x00006900ff1a77ac */ /* 0x000e660008000a00 */
[----:B------:R-:W-:Y:S02]  /*1860*/  ULEA.HI UR4, UR4, UR5, URZ, 0x7 ;  /* 0x0000000504047291 */ /* 0x000fe4000f8f38ff */
[----:B------:R-:W-:-:S02]  /*1870*/  UIADD3 UR5, UPT, UPT, UR6, -0x1, URZ ;  /* 0xffffffff06057890 */ /* 0x000fc4000fffe0ff */
[----:B------:R-:W-:Y:S02]  /*1880*/  USHF.R.S32.HI UR41, URZ, 0x7, UR4 ;  /* 0x00000007ff297899 */ /* 0x000fe40008011404 */
[----:B------:R-:W-:Y:S02]  /*1890*/  UISETP.GE.U32.AND UP2, UPT, UR5, -0xff, UPT ;  /* 0xffffff010500788c */ /* 0x000fe4000bf46070 */
[----:B------:R-:W-:Y:S02]  /*18a0*/  UISETP.LT.U32.AND UP0, UPT, UR41, 0x4, UPT ;  /* 0x000000042900788c */ /* 0x000fe4000bf01070 */
[----:B------:R-:W-:Y:S02]  /*18b0*/  ULOP3.LUT UR5, UR7, 0x80, URZ, 0xc0, !UPT ;  /* 0x0000008007057892 */ /* 0x000fe4000f8ec0ff */
[----:B------:R-:W-:Y:S01]  /*18c0*/  USEL UR40, UR41, 0x4, UP0 ;  /* 0x0000000429287887 */ /* 0x000fe20008000000 */
[----:B------:R-:W3:Y:S03]  /*18d0*/  LDCU UR38, c[0x0][0x374] ;  /* 0x00006e80ff2677ac */ /* 0x000ee60008000800 */
[----:B------:R-:W-:-:S02]  /*18e0*/  UIADD3 UR4, UPT, UPT, UR40, -0x1, URZ ;  /* 0xffffffff28047890 */ /* 0x000fc4000fffe0ff */
[----:B------:R-:W-:Y:S02]  /*18f0*/  @UP2 UIADD3 UR4, UPT, UPT, UR40, URZ, URZ ;  /* 0x000000ff28042290 */ /* 0x000fe4000fffe0ff */
[----:B------:R-:W-:Y:S02]  /*1900*/  ULOP3.LUT UR46, UR46, 0x40, URZ, 0xc0, !UPT ;  /* 0x000000402e2e7892 */ /* 0x000fe4000f8ec0ff */
[----:B------:R-:W-:Y:S02]  /*1910*/  UIADD3 UR30, UPT, UPT, UR13, 0x8400, UR28 ;  /* 0x000084000d1e7890 */ /* 0x000fe4000fffe01c */
[----:B------:R-:W-:Y:S02]  /*1920*/  ULEA.HI UR44, UR28, UR5, URZ, 0x19 ;  /* 0x000000051c2c7291 */ /* 0x000fe4000f8fc8ff */
[----:B------:R-:W-:Y:S02]  /*1930*/  UIADD3 UR45, UPT, UPT, UR41, -UR40, URZ ;  /* 0x80000028292d7290 */ /* 0x000fe4000fffe0ff */
[----:B------:R-:W-:-:S02]  /*1940*/  UIADD3 UR29, UPT, UPT, UR4, 0x1, URZ ;  /* 0x00000001041d7890 */ /* 0x000fc4000fffe0ff */
[----:B------:R-:W-:Y:S01]  /*1950*/  UIADD3 UR43, UPT, UPT, -UR4, URZ, URZ ;  /* 0x000000ff042b7290 */ /* 0x000fe2000fffe1ff */
[----:B-123--:R-:W-:-:S11]  /*1960*/  UMOV UR6, URZ ;  /* 0x000000ff00067c82 */ /* 0x00efd60008000000 */
.L_x_42:
[----:B------:R-:W-:-:S09]  /*1970*/  UISETP.NE.AND UP0, UPT, UR48, URZ, UPT ;  /* 0x000000ff3000728c */ /* 0x000fd2000bf05270 */
[----:B-1----:R-:W-:Y:S05]  /*1980*/  BRA.U UP0, `(.L_x_23) ;  /* 0x0000000100287547 */ /* 0x002fea000b800000 */
[----:B------:R-:W-:Y:S02]  /*1990*/  LEA R0, R9, UR13, 0x3 ;  /* 0x0000000d09007c11 */ /* 0x000fe4000f8e18ff */
[----:B------:R-:W-:-:S04]  /*19a0*/  SHF.L.U32 R3, R8, 0x1f, RZ ;  /* 0x0000001f08037819 */ /* 0x000fc800000006ff */
[----:B------:R-:W1:Y:S02]  /*19b0*/  SYNCS.PHASECHK.TRANS64.TRYWAIT P0, [R0+URZ+0xe0], R3 ;  /* 0x0000e003000075a7 */ /* 0x000e6400080011ff */
[----:B-1----:R-:W-:Y:S05]  /*19c0*/  @!P0 BRA `(.L_x_24) ;  /* 0x0000007400288947 */ /* 0x002fea0003800000 */
.L_x_124:
[----:B------:R2:W-:Y:S01]  /*19d0*/  SYNCS.ARRIVE.TRANS64.A1T0 RZ, [R0+URZ+0xd0], RZ ;  /* 0x0000d0ff00ff79a7 */ /* 0x0005e200081000ff */
[----:B------:R-:W-:-:S05]  /*19e0*/  VIADD R9, R9, 0x1 ;  /* 0x0000000109097836 */ /* 0x000fca0000000000 */
[----:B------:R-:W-:-:S04]  /*19f0*/  ISETP.NE.AND P0, PT, R9, 0x2, PT ;  /* 0x000000020900780c */ /* 0x000fc80003f05270 */
[----:B-1----:R-:W-:Y:S02]  /*1a00*/  SEL R3, RZ, 0x1, P0 ;  /* 0x00000001ff037807 */ /* 0x002fe40000000000 */
[----:B------:R-:W-:Y:S02]  /*1a10*/  SEL R9, R9, RZ, P0 ;  /* 0x000000ff09097207 */ /* 0x000fe40000000000 */
[----:B------:R-:W-:-:S07]  /*1a20*/  LOP3.LUT R8, R8, R3, RZ, 0x3c, !PT ;  /* 0x0000000308087212 */ /* 0x000fce00078e3cff */
.L_x_23:
[----:B------:R-:W-:Y:S01]  /*1a30*/  ULEA UR4, UR6, UR13, 0x3 ;  /* 0x0000000d06047291 */ /* 0x000fe2000f8e18ff */
[----:B--2---:R-:W-:Y:S01]  /*1a40*/  SHF.L.U32 R0, R12, 0x1f, RZ ;  /* 0x0000001f0c007819 */ /* 0x004fe200000006ff */
[----:B------:R-:W-:Y:S02]  /*1a50*/  UISETP.GE.U32.AND UP0, UPT, UR47, 0xff, UPT ;  /* 0x000000ff2f00788c */ /* 0x000fe4000bf06070 */
[----:B------:R-:W-:Y:S01]  /*1a60*/  ULEA UR11, UR20, UR46, 0x7 ;  /* 0x0000002e140b7291 */ /* 0x000fe2000f8e38ff */
[----:B------:R-:W-:-:S04]  /*1a70*/  UMOV UR7, URZ ;  /* 0x000000ff00077c82 */ /* 0x000fc80008000000 */
[----:B------:R1:W2:Y:S01]  /*1a80*/  SYNCS.PHASECHK.TRANS64.TRYWAIT P0, [UR4+0x20], R0 ;  /* 0x00002000ff0075a7 */ /* 0x0002a20008001104 */
[----:B------:R-:W-:-:S04]  /*1a90*/  ULEA.HI UR4, UR16, UR16, URZ, 0x1 ;  /* 0x0000001010047291 */ /* 0x000fc8000f8f08ff */
[----:B------:R-:W-:-:S04]  /*1aa0*/  USHF.L.U32 UR4, UR4, 0x7, URZ ;  /* 0x0000000704047899 */ /* 0x000fc800080006ff */
[----:B------:R-:W-:-:S04]  /*1ab0*/  ULOP3.LUT UR35, UR4, 0xffffff00, URZ, 0xc0, !UPT ;  /* 0xffffff0004237892 */ /* 0x000fc8000f8ec0ff */
[----:B------:R-:W-:Y:S01]  /*1ac0*/  UIADD3 UR35, UPT, UPT, UR44, UR35, URZ ;  /* 0x000000232c237290 */ /* 0x000fe2000fffe0ff */
[----:B------:R-:W-:Y:S11]  /*1ad0*/  BRA.U !UP0, `(.L_x_25) ;  /* 0x0000000108c47547 */ /* 0x000ff6000b800000 */
[----:B------:R-:W-:Y:S01]  /*1ae0*/  UMOV UR16, UR43 ;  /* 0x0000002b00107c82 */ /* 0x000fe20008000000 */
[----:B------:R-:W-:Y:S01]  /*1af0*/  UMOV UR4, UR6 ;  /* 0x0000000600047c82 */ /* 0x000fe20008000000 */
[----:B------:R-:W-:-:S05]  /*1b00*/  UMOV UR34, URZ ;  /* 0x000000ff00227c82 */ /* 0x000fca0008000000 */
.L_x_31:
[----:B------:R-:W-:Y:S01]  /*1b10*/  ULEA UR33, UR4, UR13, 0x3 ;  /* 0x0000000d04217291 */ /* 0x000fe2000f8e18ff */
[----:B------:R-:W-:Y:S01]  /*1b20*/  @P3 MOV R2, 0xc000 ;  /* 0x0000c00000023802 */ /* 0x000fe20000000f00 */
[----:B--234-:R-:W-:Y:S10]  /*1b30*/  @P0 BRA `(.L_x_26) ;  /* 0x00000000000c0947 */ /* 0x01cff40003800000 */
[----:B------:R-:W-:-:S04]  /*1b40*/  SHF.L.U32 R3, R12, 0x1f, RZ ;  /* 0x0000001f0c037819 */ /* 0x000fc800000006ff */
[----:B------:R-:W2:Y:S02]  /*1b50*/  SYNCS.PHASECHK.TRANS64.TRYWAIT P0, [UR33+0x20], R3 ;  /* 0x00002003ff0075a7 */ /* 0x000ea40008001121 */
[----:B--2---:R-:W-:Y:S05]  /*1b60*/  @!P0 BRA `(.L_x_27) ;  /* 0x0000007000d48947 */ /* 0x004fea0003800000 */
.L_x_26:
[----:B------:R2:W-:Y:S01]  /*1b70*/  @P3 SYNCS.ARRIVE.TRANS64 RZ, [UR33], R2 ;  /* 0x00000002ffff39a7 */ /* 0x0005e20008000021 */
[----:B------:R-:W-:Y:S02]  /*1b80*/  ULOP3.LUT UR5, UR21, 0x2, URZ, 0xfc, !UPT ;  /* 0x0000000215057892 */ /* 0x000fe4000f8efcff */
[----:B------:R-:W-:Y:S02]  /*1b90*/  UIADD3 UR16, UPT, UPT, UR16, 0x1, URZ ;  /* 0x0000000110107890 */ /* 0x000fe4000fffe0ff */
[----:B------:R-:W-:Y:S02]  /*1ba0*/  UISETP.NE.AND UP0, UPT, UR5, 0x2, UPT ;  /* 0x000000020500788c */ /* 0x000fe4000bf05270 */
[----:B------:R-:W-:-:S07]  /*1bb0*/  UISETP.NE.AND UP2, UPT, UR16, 0x1, UPT ;  /* 0x000000011000788c */ /* 0x000fce000bf45270 */
[----:B------:R-:W-:Y:S05]  /*1bc0*/  BRA.U UP0, `(.L_x_28) ;  /* 0x0000000100047547 */ /* 0x000fea000b800000 */
[----:B------:R-:W-:Y:S05]  /*1bd0*/  BPT.TRAP 0x1 ;  /* 0x000000040000795c */ /* 0x000fea0000300000 */
.L_x_28:
[----:B------:R-:W-:Y:S04]  /*1be0*/  BSSY.RECONVERGENT B0, `(.L_x_29) ;  /* 0x0000003000007945 */ /* 0x000fe80003800200 */
[----:B------:R-:W-:Y:S05]  /*1bf0*/  @!P2 BRA `(.L_x_30) ;  /* 0x000000000004a947 */ /* 0x000fea0003800000 */
[----:B------:R-:W-:Y:S05]  /*1c00*/  BPT.TRAP 0x1 ;  /* 0x000000040000795c */ /* 0x000fea0000300000 */
.L_x_30:
[----:B------:R-:W-:Y:S05]  /*1c10*/  BSYNC.RECONVERGENT B0 ;  /* 0x0000000000007941 */ /* 0x000fea0003800200 */
.L_x_29:
[----:B------:R-:W-:Y:S02]  /*1c20*/  UIADD3 UR5, UPT, UPT, UR4, 0x1, URZ ;  /* 0x0000000104057890 */ /* 0x000fe4000fffe0ff */
[----:B------:R-:W-:Y:S02]  /*1c30*/  ULEA UR32, UR4, UR28, 0xe ;  /* 0x0000001c04207291 */ /* 0x000fe4000f8e70ff */
[----:B------:R-:W-:Y:S02]  /*1c40*/  UISETP.NE.AND UP0, UPT, UR5, 0x4, UPT ;  /* 0x000000040500788c */ /* 0x000fe4000bf05270 */
[----:B------:R-:W-:Y:S02]  /*1c50*/  UIADD3 UR14, UP1, UPT, UR26, 0x80, URZ ;  /* 0x000000801a0e7890 */ /* 0x000fe4000ff3e0ff */
[----:B------:R-:W-:Y:S02]  /*1c60*/  USEL UR7, URZ, 0x1, UP0 ;  /* 0x00000001ff077887 */ /* 0x000fe40008000000 */
[----:B------:R-:W-:-:S02]  /*1c70*/  USEL UR6, UR5, URZ, UP0 ;  /* 0x000000ff05067287 */ /* 0x000fc40008000000 */
[----:B------:R-:W-:Y:S02]  /*1c80*/  ULEA UR8, UR4, UR13, 0xd ;  /* 0x0000000d04087291 */ /* 0x000fe4000f8e68ff */
[----:B------:R-:W-:Y:S01]  /*1c90*/  ULEA UR5, UR6, UR13, 0x3 ;  /* 0x0000000d06057291 */ /* 0x000fe2000f8e18ff */
[----:B------:R-:W-:Y:S01]  /*1ca0*/  LOP3.LUT R12, R12, UR7, RZ, 0x3c, !PT ;  /* 0x000000070c0c7c12 */ /* 0x000fe2000f8e3cff */
[----:B------:R-:W-:Y:S02]  /*1cb0*/  UIADD3 UR4, UP0, UPT, UR26, 0x180, URZ ;  /* 0x000001801a047890 */ /* 0x000fe4000ff1e0ff */
[----:B------:R-:W-:Y:S01]  /*1cc0*/  ULOP3.LUT UR33, UR33, 0xfefffff8, URZ, 0xc0, !UPT ;  /* 0xfefffff821217892 */ /* 0x000fe2000f8ec0ff */
[----:B-1----:R-:W-:Y:S01]  /*1cd0*/  SHF.L.U32 R0, R12, 0x1f, RZ ;  /* 0x0000001f0c007819 */ /* 0x002fe200000006ff */
[----:B------:R-:W-:Y:S02]  /*1ce0*/  UIADD3.X UR15, UPT, UPT, URZ, UR27, URZ, UP1, !UPT ;  /* 0x0000001bff0f7290 */ /* 0x000fe40008ffe4ff */
[----:B------:R-:W-:Y:S01]  /*1cf0*/  UIADD3 UR32, UPT, UPT, UR13, 0x8400, UR32 ;  /* 0x000084000d207890 */ /* 0x000fe2000fffe020 */
[----:B------:R3:W4:Y:S01]  /*1d00*/  SYNCS.PHASECHK.TRANS64.TRYWAIT P0, [UR5+0x20], R0 ;  /* 0x00002000ff0075a7 */ /* 0x0007220008001105 */
[----:B------:R-:W-:-:S02]  /*1d10*/  UPRMT UR7, URZ, 0x5410, UR24 ;  /* 0x00005410ff077896 */ /* 0x000fc40008000018 */
[----:B------:R-:W-:Y:S02]  /*1d20*/  UIADD3 UR8, UPT, UPT, UR8, 0x18400, URZ ;  /* 0x0001840008087890 */ /* 0x000fe4000fffe0ff */
[----:B------:R-:W-:Y:S01]  /*1d30*/  UIADD3.X UR5, UPT, UPT, URZ, UR27, URZ, UP0, !UPT ;  /* 0x0000001bff057290 */ /* 0x000fe200087fe4ff */
[----:B------:R-:W-:Y:S01]  /*1d40*/  UMOV UR18, 0x0 ;  /* 0x0000000000127882 */ /* 0x000fe20000000000 */
[----:B------:R-:W-:Y:S01]  /*1d50*/  UMOV UR19, 0x10000000 ;  /* 0x1000000000137882 */ /* 0x000fe20000000000 */
[----:B------:R-:W-:Y:S01]  /*1d60*/  UMOV UR10, UR34 ;  /* 0x00000022000a7c82 */ /* 0x000fe20008000000 */
[----:B------:R-:W-:Y:S01]  /*1d70*/  UMOV UR12, UR36 ;  /* 0x00000024000c7c82 */ /* 0x000fe20008000000 */
[----:B------:R-:W-:Y:S01]  /*1d80*/  UMOV UR9, UR33 ;  /* 0x0000002100097c82 */ /* 0x000fe20008000000 */
[----:B------:R1:W-:Y:S03]  /*1d90*/  UTMALDG.3D.MULTICAST.2CTA [UR32], [UR14], UR7, desc[UR18] ;  /* 0x000012200e0073b4 */ /* 0x0003e60008211807 */
[----:B------:R2:W-:Y:S01]  /*1da0*/  UTMALDG.3D.2CTA [UR8], [UR4], desc[UR18] ;  /* 0x00001208040075b4 */ /* 0x0005e20008211000 */
[----:B-1----:R-:W-:Y:S01]  /*1db0*/  UIADD3 UR34, UPT, UPT, UR34, 0x80, URZ ;  /* 0x0000008022227890 */ /* 0x002fe2000fffe0ff */
[----:B------:R-:W-:Y:S01]  /*1dc0*/  UMOV UR7, UR29 ;  /* 0x0000001d00077c82 */ /* 0x000fe20008000000 */
[----:B--2---:R-:W-:Y:S01]  /*1dd0*/  UMOV UR4, UR6 ;  /* 0x0000000600047c82 */ /* 0x004fe20008000000 */
[----:B------:R-:W-:Y:S09]  /*1de0*/  BRA.U UP2, `(.L_x_31) ;  /* 0xfffffffd02487547 */ /* 0x000ff2000b83ffff */
.L_x_25:
[----:B------:R-:W-:Y:S01]  /*1df0*/  ULEA UR4, UR6, UR13, 0x3 ;  /* 0x0000000d06047291 */ /* 0x000fe2000f8e18ff */
[----:B-1-3--:R-:W-:Y:S01]  /*1e00*/  SHF.L.U32 R0, R12, 0x1f, RZ ;  /* 0x0000001f0c007819 */ /* 0x00afe200000006ff */
[----:B------:R-:W-:Y:S01]  /*1e10*/  @!P1 SYNCS.ARRIVE.TRANS64.A1T0 RZ, [UR13+0x68], RZ ;  /* 0x000068ffffff99a7 */ /* 0x000fe2000810000d */
[----:B------:R-:W-:-:S06]  /*1e20*/  UISETP.GT.AND UP0, UPT, UR41, UR40, UPT ;  /* 0x000000282900728c */ /* 0x000fcc000bf04270 */
[----:B--2-4-:R1:W2:Y:S03]  /*1e30*/  SYNCS.PHASECHK.TRANS64.TRYWAIT P0, [UR4+0x20], R0 ;  /* 0x00002000ff0075a7 */ /* 0x0142a60008001104 */
[----:B------:R-:W-:Y:S05]  /*1e40*/  BRA.U !UP0, `(.L_x_32) ;  /* 0x0000000108c07547 */ /* 0x000fea000b800000 */
[----:B------:R-:W-:Y:S01]  /*1e50*/  UIADD3 UR25, UPT, UPT, UR45, UR7, URZ ;  /* 0x000000072d197290 */ /* 0x000fe2000fffe0ff */
[----:B------:R-:W-:-:S11]  /*1e60*/  UMOV UR4, UR6 ;  /* 0x0000000600047c82 */ /* 0x000fd60008000000 */
.L_x_38:
[----:B------:R-:W-:Y:S01]  /*1e70*/  ULEA UR17, UR4, UR13, 0x3 ;  /* 0x0000000d04117291 */ /* 0x000fe2000f8e18ff */
[----:B--2---:R-:W-:Y:S01]  /*1e80*/  @P3 MOV R2, 0xc000 ;  /* 0x0000c00000023802 */ /* 0x004fe20000000f00 */
[----:B--2-4-:R-:W-:Y:S10]  /*1e90*/  @P0 BRA `(.L_x_33) ;  /* 0x00000000000c0947 */ /* 0x014ff40003800000 */
[----:B------:R-:W-:-:S04]  /*1ea0*/  SHF.L.U32 R3, R12, 0x1f, RZ ;  /* 0x0000001f0c037819 */ /* 0x000fc800000006ff */
[----:B------:R-:W2:Y:S02]  /*1eb0*/  SYNCS.PHASECHK.TRANS64.TRYWAIT P0, [UR17+0x20], R3 ;  /* 0x00002003ff0075a7 */ /* 0x000ea40008001111 */
[----:B--2---:R-:W-:Y:S05]  /*1ec0*/  @!P0 BRA `(.L_x_34) ;  /* 0x0000007000148947 */ /* 0x004fea0003800000 */
.L_x_33:
[----:B------:R2:W-:Y:S01]  /*1ed0*/  @P3 SYNCS.ARRIVE.TRANS64 RZ, [UR17], R2 ;  /* 0x00000002ffff39a7 */ /* 0x0005e20008000011 */
[----:B------:R-:W-:-:S04]  /*1ee0*/  ULOP3.LUT UR5, UR21, 0x2, URZ, 0xfc, !UPT ;  /* 0x0000000215057892 */ /* 0x000fc8000f8efcff */
[----:B------:R-:W-:-:S09]  /*1ef0*/  UISETP.NE.AND UP0, UPT, UR5, 0x2, UPT ;  /* 0x000000020500788c */ /* 0x000fd2000bf05270 */
[----:B------:R-:W-:Y:S05]  /*1f00*/  BRA.U UP0, `(.L_x_35) ;  /* 0x0000000100047547 */ /* 0x000fea000b800000 */
[----:B------:R-:W-:Y:S05]  /*1f10*/  BPT.TRAP 0x1 ;  /* 0x000000040000795c */ /* 0x000fea0000300000 */
.L_x_35:
[----:B------:R-:W-:Y:S04]  /*1f20*/  BSSY.RECONVERGENT B0, `(.L_x_36) ;  /* 0x0000003000007945 */ /* 0x000fe80003800200 */
[----:B------:R-:W-:Y:S05]  /*1f30*/  @!P2 BRA `(.L_x_37) ;  /* 0x000000000004a947 */ /* 0x000fea0003800000 */
[----:B------:R-:W-:Y:S05]  /*1f40*/  BPT.TRAP 0x1 ;  /* 0x000000040000795c */ /* 0x000fea0000300000 */
.L_x_37:
[----:B------:R-:W-:Y:S05]  /*1f50*/  BSYNC.RECONVERGENT B0 ;  /* 0x0000000000007941 */ /* 0x000fea0003800200 */
.L_x_36:
[----:B------:R-:W-:Y:S02]  /*1f60*/  UIADD3 UR5, UPT, UPT, UR4, 0x1, URZ ;  /* 0x0000000104057890 */ /* 0x000fe4000fffe0ff */
[----:B------:R-:W-:Y:S02]  /*1f70*/  UIADD3 UR14, UP1, UPT, UR26, 0x80, URZ ;  /* 0x000000801a0e7890 */ /* 0x000fe4000ff3e0ff */
[----:B------:R-:W-:Y:S02]  /*1f80*/  UISETP.NE.AND UP0, UPT, UR5, 0x4, UPT ;  /* 0x000000040500788c */ /* 0x000fe4000bf05270 */
[----:B------:R-:W-:Y:S02]  /*1f90*/  ULEA UR16, UR4, UR30, 0xe ;  /* 0x0000001e04107291 */ /* 0x000fe4000f8e70ff */
[----:B------:R-:W-:Y:S02]  /*1fa0*/  USEL UR8, URZ, 0x1, UP0 ;  /* 0x00000001ff087887 */ /* 0x000fe40008000000 */
[----:B------:R-:W-:-:S02]  /*1fb0*/  USEL UR6, UR5, URZ, UP0 ;  /* 0x000000ff05067287 */ /* 0x000fc40008000000 */
[----:B------:R-:W-:Y:S02]  /*1fc0*/  UIADD3 UR22, UP0, UPT, UR26, 0x180, URZ ;  /* 0x000001801a167890 */ /* 0x000fe4000ff1e0ff */
[----:B------:R-:W-:Y:S01]  /*1fd0*/  LOP3.LUT R12, R12, UR8, RZ, 0x3c, !PT ;  /* 0x000000080c0c7c12 */ /* 0x000fe2000f8e3cff */
[----:B------:R-:W-:Y:S02]  /*1fe0*/  ULEA UR8, UR4, UR13, 0xd ;  /* 0x0000000d04087291 */ /* 0x000fe4000f8e68ff */
[----:B------:R-:W-:Y:S01]  /*1ff0*/  ULEA UR5, UR6, UR13, 0x3 ;  /* 0x0000000d06057291 */ /* 0x000fe2000f8e18ff */
[----:B-1----:R-:W-:Y:S01]  /*2000*/  SHF.L.U32 R0, R12, 0x1f, RZ ;  /* 0x0000001f0c007819 */ /* 0x002fe200000006ff */
[----:B------:R-:W-:Y:S02]  /*2010*/  USHF.L.U32 UR18, UR7, 0x7, URZ ;  /* 0x0000000707127899 */ /* 0x000fe400080006ff */
[----:B------:R-:W-:Y:S02]  /*2020*/  ULOP3.LUT UR17, UR17, 0xfefffff8, URZ, 0xc0, !UPT ;  /* 0xfefffff811117892 */ /* 0x000fe4000f8ec0ff */
[----:B------:R-:W-:-:S02]  /*2030*/  UIADD3.X UR15, UPT, UPT, URZ, UR27, URZ, UP1, !UPT ;  /* 0x0000001bff0f7290 */ /* 0x000fc40008ffe4ff */
[----:B------:R-:W-:Y:S01]  /*2040*/  UPRMT UR4, URZ, 0x5410, UR24 ;  /* 0x00005410ff047896 */ /* 0x000fe20008000018 */
[----:B------:R3:W4:Y:S01]  /*2050*/  SYNCS.PHASECHK.TRANS64.TRYWAIT P0, [UR5+0x20], R0 ;  /* 0x00002000ff0075a7 */ /* 0x0007220008001105 */
[----:B------:R-:W-:Y:S02]  /*2060*/  UIADD3 UR8, UPT, UPT, UR8, 0x18400, URZ ;  /* 0x0001840008087890 */ /* 0x000fe4000fffe0ff */
[----:B------:R-:W-:Y:S01]  /*2070*/  UIADD3.X UR23, UPT, UPT, URZ, UR27, URZ, UP0, !UPT ;  /* 0x0000001bff177290 */ /* 0x000fe200087fe4ff */
[----:B------:R-:W-:Y:S01]  /*2080*/  UMOV UR32, 0x0 ;  /* 0x0000000000207882 */ /* 0x000fe20000000000 */
[----:B------:R-:W-:Y:S01]  /*2090*/  UMOV UR33, 0x10000000 ;  /* 0x1000000000217882 */ /* 0x000fe20000000000 */
[----:B------:R-:W-:Y:S01]  /*20a0*/  UMOV UR19, UR35 ;  /* 0x0000002300137c82 */ /* 0x000fe20008000000 */
[----:B------:R-:W-:Y:S01]  /*20b0*/  UMOV UR20, UR36 ;  /* 0x0000002400147c82 */ /* 0x000fe20008000000 */
[----:B------:R-:W-:Y:S01]  /*20c0*/  UMOV UR12, UR36 ;  /* 0x00000024000c7c82 */ /* 0x000fe20008000000 */
[----:B------:R-:W-:Y:S01]  /*20d0*/  UMOV UR9, UR17 ;  /* 0x0000001100097c82 */ /* 0x000fe20008000000 */
[----:B------:R-:W-:Y:S01]  /*20e0*/  UMOV UR10, UR18 ;  /* 0x00000012000a7c82 */ /* 0x000fe20008000000 */
[----:B------:R1:W-:Y:S01]  /*20f0*/  UTMALDG.3D.MULTICAST.2CTA [UR16], [UR14], UR4, desc[UR32] ;  /* 0x000020100e0073b4 */ /* 0x0003e20008211804 */
[----:B------:R-:W-:-:S04]  /*2100*/  UIADD3 UR7, UPT, UPT, UR7, 0x1, URZ ;  /* 0x0000000107077890 */ /* 0x000fc8000fffe0ff */
[----:B------:R-:W-:Y:S01]  /*2110*/  UISETP.NE.AND UP0, UPT, UR7, UR25, UPT ;  /* 0x000000190700728c */ /* 0x000fe2000bf05270 */
[----:B------:R3:W-:Y:S01]  /*2120*/  UTMALDG.3D.2CTA [UR8], [UR22], desc[UR32] ;  /* 0x00002008160075b4 */ /* 0x0007e20008211000 */
[----:B-1----:R-:W-:-:S07]  /*2130*/  UMOV UR4, UR6 ;  /* 0x0000000600047c82 */ /* 0x002fce0008000000 */
[----:B---3--:R-:W-:Y:S05]  /*2140*/  BRA.U UP0, `(.L_x_38) ;  /* 0xfffffffd00487547 */ /* 0x008fea000b83ffff */
.L_x_32:
[C---:B------:R-:W-:Y:S01]  /*2150*/  LEA R3, R11.reuse, UR13, 0x3 ;  /* 0x0000000d0b037c11 */ /* 0x040fe2000f8e18ff */
[----:B------:R-:W-:Y:S01]  /*2160*/  NOP ;  /* 0x0000000000007918 */ /* 0x000fe20000000000 */
[----:B-1----:R-:W-:Y:S02]  /*2170*/  SHF.L.U32 R0, R10, 0x1f, RZ ;  /* 0x0000001f0a007819 */ /* 0x002fe400000006ff */
[----:B------:R-:W-:Y:S02]  /*2180*/  LEA R5, R11, UR13, 0x4 ;  /* 0x0000000d0b057c11 */ /* 0x000fe4000f8e20ff */
[----:B--2-4-:R-:W1:Y:S02]  /*2190*/  SYNCS.PHASECHK.TRANS64.TRYWAIT P0, [R3+URZ+0x70], R0 ;  /* 0x00007000030075a7 */ /* 0x014e6400080011ff */
[----:B-1----:R-:W-:Y:S05]  /*21a0*/  @!P0 BRA `(.L_x_39) ;  /* 0x0000006c00748947 */ /* 0x002fea0003800000 */
.L_x_127:
[----:B------:R-:W2:Y:S01]  /*21b0*/  LDS.128 R4, [R5+0x100] ;  /* 0x0001000005047984 */ /* 0x000ea20000000c00 */
[----:B------:R-:W-:Y:S01]  /*21c0*/  UISETP.GE.AND UP0, UPT, UR42, 0x1, UPT ;  /* 0x000000012a00788c */ /* 0x000fe2000bf06270 */
[----:B------:R-:W-:Y:S01]  /*21d0*/  @!PT LDS RZ, [RZ] ;  /* 0x00000000fffff984 */ /* 0x000fe20000000800 */
[----:B------:R-:W-:Y:S01]  /*21e0*/  @!PT LDS RZ, [RZ] ;  /* 0x00000000fffff984 */ /* 0x000fe20000000800 */
[----:B------:R-:W-:Y:S01]  /*21f0*/  @!PT LDS RZ, [RZ] ;  /* 0x00000000fffff984 */ /* 0x000fe20000000800 */
[----:B------:R-:W-:Y:S01]  /*2200*/  @!PT LDS RZ, [RZ] ;  /* 0x00000000fffff984 */ /* 0x000fe20000000800 */
[----:B------:R3:W-:Y:S06]  /*2210*/  MEMBAR.ALL.CTA ;  /* 0x0000000000007992 */ /* 0x0007ec0000008000 */
[----:B---3--:R-:W3:Y:S01]  /*2220*/  FENCE.VIEW.ASYNC.S ;  /* 0x00000000000073c6 */ /* 0x008ee20000000000 */
[----:B--2---:R-:W-:-:S13]  /*2230*/  LOP3.LUT P0, RZ, R6, 0x1, RZ, 0xc0, !PT ;  /* 0x0000000106ff7812 */ /* 0x004fda000780c0ff */
[----:B---3--:R-:W-:Y:S01]  /*2240*/  VOTEU.ANY UP1, P0 ;  /* 0x0000000000ff7886 */ /* 0x008fe20000020100 */
[----:B------:R-:W-:-:S13]  /*2250*/  PLOP3.LUT P0, PT, PT, PT, UP1, 0x80, 0x8 ;  /* 0x000000000008781c */ /* 0x000fda0003f0f018 */
[----:B-1----:R-:W-:Y:S02]  /*2260*/  @P0 LOP3.LUT R0, R5, 0xffff, RZ, 0xc0, !PT ;  /* 0x0000ffff05000812 */ /* 0x002fe400078ec0ff */
[----:B------:R-:W-:Y:S02]  /*2270*/  @P0 MOV R2, R4 ;  /* 0x0000000400020202 */ /* 0x000fe40000000f00 */
[----:B------:R-:W-:Y:S01]  /*2280*/  @P0 R2UR UR5, R0 ;  /* 0x00000000000502ca */ /* 0x000fe200000e0000 */
[----:B------:R-:W-:Y:S01]  /*2290*/  VIADD R0, R3, 0x80 ;  /* 0x0000008003007836 */ /* 0x000fe20000000000 */
[----:B------:R-:W-:Y:S02]  /*22a0*/  @P0 SHF.R.U32.HI R4, RZ, 0x10, R5 ;  /* 0x00000010ff040819 */ /* 0x000fe40000011605 */
[----:B------:R-:W-:Y:S02]  /*22b0*/  @P0 R2UR UR7, R2 ;  /* 0x00000000020702ca */ /* 0x000fe400000e0000 */
[----:B------:R-:W-:-:S02]  /*22c0*/  PRMT R0, RZ, 0x654, R0 ;  /* 0x00000654ff007816 */ /* 0x000fc40000000000 */
[----:B------:R-:W-:Y:S02]  /*22d0*/  @P0 R2UR UR4, R4 ;  /* 0x00000000040402ca */ /* 0x000fe400000e0000 */
[----:B------:R1:W-:Y:S03]  /*22e0*/  SYNCS.ARRIVE.TRANS64.RED.A1T0 RZ, [R0+URZ], RZ ;  /* 0x000000ff00ff79a7 */ /* 0x0003e600081004ff */
[----:B------:R-:W-:-:S04]  /*22f0*/  @UP1 UMOV UR31, UR5 ;  /* 0x00000005001f1c82 */ /* 0x000fc80008000000 */
[----:B------:R-:W-:-:S04]  /*2300*/  @UP1 UMOV UR37, UR7 ;  /* 0x0000000700251c82 */ /* 0x000fc80008000000 */
[----:B------:R-:W-:Y:S01]  /*2310*/  @UP1 UMOV UR36, UR4 ;  /* 0x0000000400241c82 */ /* 0x000fe20008000000 */
[----:B------:R-:W-:Y:S05]  /*2320*/  BRA.U !UP0, `(.L_x_40) ;  /* 0x0000000108d47547 */ /* 0x000fea000b800000 */
[----:B------:R-:W2:Y:S01]  /*2330*/  LDCU.128 UR16, c[0x0][0xb10] ;  /* 0x00016200ff1077ac */ /* 0x000ea20008000c00 */
[----:B------:R-:W3:Y:S01]  /*2340*/  LDCU UR12, c[0x0][0xb20] ;  /* 0x00016400ff0c77ac */ /* 0x000ee20008000800 */
[----:B------:R-:W4:Y:S01]  /*2350*/  LDCU UR20, c[0x0][0xb0c] ;  /* 0x00016180ff1477ac */ /* 0x000f220008000800 */
[----:B------:R-:W1:Y:S01]  /*2360*/  LDCU.64 UR8, c[0x0][0xb28] ;  /* 0x00016500ff0877ac */ /* 0x000e620008000a00 */
[----:B------:R-:W-:Y:S02]  /*2370*/  UISETP.NE.AND UP3, UPT, UR42, 0x1, UPT ;  /* 0x000000012a00788c */ /* 0x000fe4000bf65270 */
[----:B--2---:R-:W-:Y:S02]  /*2380*/  UIMAD.WIDE.U32 UR10, UR38, UR19, URZ ;  /* 0x00000013260a72a5 */ /* 0x004fe4000f8e00ff */
[----:B------:R-:W-:Y:S02]  /*2390*/  UIMAD.WIDE.U32 UR4, UR39, UR16, URZ ;  /* 0x00000010270472a5 */ /* 0x000fe4000f8e00ff */
[----:B------:R-:W-:-:S02]  /*23a0*/  UISETP.NE.AND UP0, UPT, UR18, 0x1, UPT ;  /* 0x000000011200788c */ /* 0x000fc4000bf05270 */
[----:B------:R-:W-:Y:S01]  /*23b0*/  UIMAD.WIDE.U32 UR22, UR31, UR19, URZ ;  /* 0x000000131f1672a5 */ /* 0x000fe2000f8e00ff */
[----:B------:R-:W-:Y:S02]  /*23c0*/  UMOV UR10, UR11 ;  /* 0x0000000b000a7c82 */ /* 0x000fe40008000000 */
[----:B------:R-:W-:Y:S01]  /*23d0*/  UMOV UR4, UR5 ;  /* 0x0000000500047c82 */ /* 0x000fe20008000000 */
[----:B---3--:R-:W-:Y:S02]  /*23e0*/  USHF.R.U32.HI UR10, URZ, UR12, UR10 ;  /* 0x0000000cff0a7299 */ /* 0x008fe4000801160a */
[----:B----4-:R-:W-:Y:S02]  /*23f0*/  UISETP.NE.AND UP2, UPT, UR20, 0x1, UPT ;  /* 0x000000011400788c */ /* 0x010fe4000bf45270 */
[----:B------:R-:W-:Y:S02]  /*2400*/  USHF.R.U32.HI UR4, URZ, UR17, UR4 ;  /* 0x00000011ff047299 */ /* 0x000fe40008011604 */
[----:B------:R-:W-:-:S02]  /*2410*/  USEL UR5, UR38, UR10, !UP0 ;  /* 0x0000000a26057287 */ /* 0x000fc4000c000000 */
[----:B------:R-:W-:Y:S02]  /*2420*/  USEL UR7, UR39, UR4, !UP2 ;  /* 0x0000000427077287 */ /* 0x000fe4000d000000 */
[----:B-1----:R-:W-:Y:S01]  /*2430*/  UIMAD.WIDE.U32 UR10, UR5, UR8, URZ ;  /* 0x00000008050a72a5 */ /* 0x002fe2000f8e00ff */
[----:B------:R-:W-:Y:S01]  /*2440*/  UMOV UR4, UR23 ;  /* 0x0000001700047c82 */ /* 0x000fe20008000000 */
[----:B------:R-:W-:Y:S02]  /*2450*/  UIMAD.WIDE.U32 UR14, UR37, UR16, URZ ;  /* 0x00000010250e72a5 */ /* 0x000fe4000f8e00ff */
[----:B------:R-:W-:-:S03]  /*2460*/  UIMAD.WIDE.U32 UR22, UR7, UR8, URZ ;  /* 0x00000008071672a5 */ /* 0x000fc6000f8e00ff */
[----:B------:R-:W-:Y:S01]  /*2470*/  UMOV UR10, UR11 ;  /* 0x0000000b000a7c82 */ /* 0x000fe20008000000 */
[----:B------:R-:W-:Y:S02]  /*2480*/  USHF.R.U32.HI UR4, URZ, UR12, UR4 ;  /* 0x0000000cff047299 */ /* 0x000fe40008011604 */
[----:B------:R-:W-:Y:S01]  /*2490*/  @UP3 USHF.R.U32.HI UR5, URZ, UR9, UR10 ;  /* 0x00000009ff053299 */ /* 0x000fe2000801160a */
[----:B------:R-:W-:Y:S01]  /*24a0*/  UMOV UR14, UR15 ;  /* 0x0000000f000e7c82 */ /* 0x000fe20008000000 */
[----:B------:R-:W-:Y:S01]  /*24b0*/  UMOV UR22, UR23 ;  /* 0x0000001700167c82 */ /* 0x000fe20008000000 */
[----:B------:R-:W-:Y:S02]  /*24c0*/  USHF.R.U32.HI UR17, URZ, UR17, UR14 ;  /* 0x00000011ff117299 */ /* 0x000fe4000801160e */
[----:B------:R-:W-:Y:S02]  /*24d0*/  USEL UR4, UR31, UR4, !UP0 ;  /* 0x000000041f047287 */ /* 0x000fe4000c000000 */
[----:B------:R-:W-:-:S02]  /*24e0*/  @UP3 USHF.R.U32.HI UR7, URZ, UR9, UR22 ;  /* 0x00000009ff073299 */ /* 0x000fc40008011616 */
[----:B------:R-:W-:Y:S02]  /*24f0*/  UIMAD UR10, UR42, UR5, URZ ;  /* 0x000000052a0a72a4 */ /* 0x000fe4000f8e02ff */
[----:B------:R-:W-:Y:S02]  /*2500*/  USEL UR5, UR37, UR17, !UP2 ;  /* 0x0000001125057287 */ /* 0x000fe4000d000000 */
[----:B------:R-:W-:Y:S02]  /*2510*/  UIMAD UR12, UR42, UR7, URZ ;  /* 0x000000072a0c72a4 */ /* 0x000fe4000f8e02ff */
[----:B------:R-:W-:Y:S02]  /*2520*/  UISETP.GE.AND UP0, UPT, UR4, UR10, UPT ;  /* 0x0000000a0400728c */ /* 0x000fe4000bf06270 */
[----:B------:R-:W-:Y:S02]  /*2530*/  UIMAD.WIDE.U32 UR10, UR4, UR8, URZ ;  /* 0x00000008040a72a5 */ /* 0x000fe4000f8e00ff */
[----:B------:R-:W-:-:S02]  /*2540*/  UISETP.GE.OR UP0, UPT, UR5, UR12, UP0 ;  /* 0x0000000c0500728c */ /* 0x000fc40008706670 */
[----:B------:R-:W-:Y:S02]  /*2550*/  UIMAD.WIDE.U32 UR14, UR5, UR8, URZ ;  /* 0x00000008050e72a5 */ /* 0x000fe4000f8e00ff */
[----:B------:R-:W-:Y:S01]  /*2560*/  UIADD3 UR12, UPT, UPT, -UR5, URZ, URZ ;  /* 0x000000ff050c7290 */ /* 0x000fe2000fffe1ff */
[----:B------:R-:W-:Y:S01]  /*2570*/  UMOV UR10, UR11 ;  /* 0x0000000b000a7c82 */ /* 0x000fe20008000000 */
[----:B------:R-:W-:Y:S02]  /*2580*/  UIADD3 UR11, UPT, UPT, -UR4, URZ, URZ ;  /* 0x000000ff040b7290 */ /* 0x000fe4000fffe1ff */
[----:B------:R-:W-:-:S03]  /*2590*/  USHF.R.U32.HI UR10, URZ, UR9, UR10 ;  /* 0x00000009ff0a7299 */ /* 0x000fc6000801160a */
[----:B------:R-:W-:Y:S01]  /*25a0*/  @!UP0 UMOV UR8, UR15 ;  /* 0x0000000f00088c82 */ /* 0x000fe20008000000 */
[----:B------:R-:W-:Y:S02]  /*25b0*/  UIMAD UR11, UR18, UR11, UR31 ;  /* 0x0000000b120b72a4 */ /* 0x000fe4000f8e021f */
[----:B------:R-:W-:Y:S02]  /*25c0*/  USEL UR10, UR4, UR10, !UP3 ;  /* 0x0000000a040a7287 */ /* 0x000fe4000d800000 */
[----:B------:R-:W-:Y:S02]  /*25d0*/  @!UP0 USHF.R.U32.HI UR8, URZ, UR9, UR8 ;  /* 0x00000009ff088299 */ /* 0x000fe40008011608 */
[----:B------:R-:W-:Y:S02]  /*25e0*/  UIADD3 UR9, UPT, UPT, -UR10, URZ, URZ ;  /* 0x000000ff0a097290 */ /* 0x000fe4000fffe1ff */
[----:B------:R-:W-:Y:S02]  /*25f0*/  @!UP0 USEL UR8, UR5, UR8, !UP3 ;  /* 0x0000000805088287 */ /* 0x000fe4000d800000 */
[----:B------:R-:W-:-:S02]  /*2600*/  UIMAD UR9, UR42, UR9, UR4 ;  /* 0x000000092a0972a4 */ /* 0x000fc4000f8e0204 */
[----:B------:R-:W-:Y:S02]  /*2610*/  @!UP0 UIADD3 UR10, UPT, UPT, UR10, -UR8, URZ ;  /* 0x800000080a0a8290 */ /* 0x000fe4000fffe0ff */
[----:B------:R-:W-:Y:S02]  /*2620*/  @!UP0 UIMAD UR8, UR9, UR7, UR8 ;  /* 0x00000007090882a4 */ /* 0x000fe4000f8e0208 */
[----:B------:R-:W-:Y:S02]  /*2630*/  @!UP0 UIMAD UR4, UR42, UR10, UR5 ;  /* 0x0000000a2a0482a4 */ /* 0x000fe4000f8e0205 */
[----:B------:R-:W-:Y:S02]  /*2640*/  UIMAD UR7, UR20, UR12, UR37 ;  /* 0x0000000c140772a4 */ /* 0x000fe4000f8e0225 */
[----:B------:R-:W-:Y:S01]  /*2650*/  UIMAD UR31, UR4, UR18, UR11 ;  /* 0x00000012041f72a4 */ /* 0x000fe2000f8e020b */
[----:B------:R-:W-:Y:S02]  /*2660*/  @!UP0 UMOV UR5, UR8 ;  /* 0x0000000800058c82 */ /* 0x000fe40008000000 */
[----:B------:R-:W-:-:S12]  /*2670*/  UIMAD UR37, UR5, UR20, UR7 ;  /* 0x00000014052572a4 */ /* 0x000fd8000f8e0207 */
.L_x_40:
[----:B------:R-:W2:Y:S02]  /*2680*/  LDCU UR4, c[0x0][0xb30] ;  /* 0x00016600ff0477ac */ /* 0x000ea40008000800 */
[----:B--2---:R-:W-:-:S09]  /*2690*/  UISETP.NE.AND UP0, UPT, UR4, 0x1, UPT ;  /* 0x000000010400788c */ /* 0x004fd2000bf05270 */
[----:B------:R-:W-:Y:S05]  /*26a0*/  BRA.U UP0, `(.L_x_41) ;  /* 0x0000000100447547 */ /* 0x000fea000b800000 */
[----:B------:R-:W2:Y:S01]  /*26b0*/  LDCU.128 UR16, c[0x0][0xb10] ;  /* 0x00016200ff1077ac */ /* 0x000ea20008000c00 */
[----:B------:R-:W3:Y:S01]  /*26c0*/  LDCU UR10, c[0x0][0xb0c] ;  /* 0x00016180ff0a77ac */ /* 0x000ee20008000800 */
[----:B------:R-:W4:Y:S01]  /*26d0*/  LDCU UR7, c[0x0][0xb20] ;  /* 0x00016400ff0777ac */ /* 0x000f220008000800 */
[----:B--2---:R-:W-:Y:S02]  /*26e0*/  UIMAD.WIDE.U32 UR8, UR37, UR16, URZ ;  /* 0x00000010250872a5 */ /* 0x004fe4000f8e00ff */
[----:B------:R-:W-:Y:S02]  /*26f0*/  UIMAD.WIDE.U32 UR4, UR31, UR19, URZ ;  /* 0x000000131f0472a5 */ /* 0x000fe4000f8e00ff */
[----:B---3--:R-:W-:Y:S02]  /*2700*/  UISETP.NE.AND UP2, UPT, UR10, 0x1, UPT ;  /* 0x000000010a00788c */ /* 0x008fe4000bf45270 */
[----:B------:R-:W-:Y:S01]  /*2710*/  UISETP.NE.AND UP0, UPT, UR18, 0x1, UPT ;  /* 0x000000011200788c */ /* 0x000fe2000bf05270 */
[----:B------:R-:W-:-:S02]  /*2720*/  UMOV UR8, UR9 ;  /* 0x0000000900087c82 */ /* 0x000fc40008000000 */
[----:B------:R-:W-:Y:S01]  /*2730*/  UMOV UR4, UR5 ;  /* 0x0000000500047c82 */ /* 0x000fe20008000000 */
[----:B------:R-:W-:Y:S02]  /*2740*/  USHF.R.U32.HI UR17, URZ, UR17, UR8 ;  /* 0x00000011ff117299 */ /* 0x000fe40008011608 */
[----:B----4-:R-:W-:Y:S02]  /*2750*/  USHF.R.U32.HI UR4, URZ, UR7, UR4 ;  /* 0x00000007ff047299 */ /* 0x010fe40008011604 */
[----:B------:R-:W-:Y:S02]  /*2760*/  USEL UR5, UR37, UR17, !UP2 ;  /* 0x0000001125057287 */ /* 0x000fe4000d000000 */
[----:B------:R-:W-:-:S04]  /*2770*/  USEL UR4, UR31, UR4, !UP0 ;  /* 0x000000041f047287 */ /* 0x000fc8000c000000 */
[----:B------:R-:W-:Y:S02]  /*2780*/  UIADD3 UR7, UPT, UPT, UR5, -UR4, URZ ;  /* 0x8000000405077290 */ /* 0x000fe4000fffe0ff */
[----:B------:R-:W-:Y:S02]  /*2790*/  UIADD3 UR4, UPT, UPT, -UR5, UR4, URZ ;  /* 0x0000000405047290 */ /* 0x000fe4000fffe1ff */
[----:B------:R-:W-:Y:S02]  /*27a0*/  UIMAD UR31, UR7, UR18, UR31 ;  /* 0x00000012071f72a4 */ /* 0x000fe4000f8e021f */
[----:B------:R-:W-:-:S12]  /*27b0*/  UIMAD UR37, UR4, UR10, UR37 ;  /* 0x0000000a042572a4 */ /* 0x000fd8000f8e0225 */
.L_x_41:
[----:B------:R-:W-:Y:S01]  /*27c0*/  VIADD R11, R11, 0x1 ;  /* 0x000000010b0b7836 */ /* 0x000fe20000000000 */
[----:B------:R-:W-:Y:S01]  /*27d0*/  PLOP3.LUT P1, PT, PT, PT, PT, 0x80, 0x8 ;  /* 0x000000000008781c */ /* 0x000fe20003f2f070 */
[----:B------:R-:W-:Y:S02]  /*27e0*/  UIADD3 UR16, UPT, UPT, UR37, UR62, URZ ;  /* 0x0000003e25107290 */ /* 0x000fe4000fffe0ff */
[----:B------:R-:W-:Y:S01]  /*27f0*/  UIADD3 UR20, UPT, UPT, UR31, UR59, URZ ;  /* 0x0000003b1f147290 */ /* 0x000fe2000fffe0ff */
[----:B------:R-:W-:-:S04]  /*2800*/  ISETP.NE.AND P0, PT, R11, 0x2, PT ;  /* 0x000000020b00780c */ /* 0x000fc80003f05270 */
[----:B------:R-:W-:Y:S02]  /*2810*/  SEL R3, RZ, 0x1, P0 ;  /* 0x00000001ff037807 */ /* 0x000fe40000000000 */
[----:B------:R-:W-:Y:S02]  /*2820*/  SEL R11, R11, RZ, P0 ;  /* 0x000000ff0b0b7207 */ /* 0x000fe40000000000 */
[----:B------:R-:W-:Y:S01]  /*2830*/  LOP3.LUT R10, R10, R3, RZ, 0x3c, !PT ;  /* 0x000000030a0a7212 */ /* 0x000fe200078e3cff */
[----:B------:R-:W-:Y:S06]  /*2840*/  BRA.U UP1, `(.L_x_42) ;  /* 0xfffffff101487547 */ /* 0x000fec000b83ffff */
[----:B------:R-:W-:Y:S01]  /*2850*/  UIADD3 UR13, UPT, UPT, UR13, 0x20, URZ ;  /* 0x000000200d0d7890 */ /* 0x000fe2000fffe0ff */
[----:B------:R-:W-:-:S03]  /*2860*/  SHF.L.U32 R3, R12, 0x1f, RZ ;  /* 0x0000001f0c037819 */ /* 0x000fc600000006ff */
[----:B------:R-:W-:-:S09]  /*2870*/  ULEA UR4, UR6, UR13, 0x3 ;  /* 0x0000000d06047291 */ /* 0x000fd2000f8e18ff */
[----:B------:R-:W2:Y:S02]  /*2880*/  SYNCS.PHASECHK.TRANS64.TRYWAIT P0, [UR4], R3 ;  /* 0x00000003ff0075a7 */ /* 0x000ea40008001104 */
[----:B--2---:R-:W-:Y:S05]  /*2890*/  @!P0 BRA `(.L_x_43) ;  /* 0x0000006400cc8947 */ /* 0x004fea0003800000 */
.L_x_129:
[----:B------:R-:W-:-:S04]  /*28a0*/  UIADD3 UR4, UPT, UPT, UR6, 0x1, URZ ;  /* 0x0000000106047890 */ /* 0x000fc8000fffe0ff */
[----:B------:R-:W-:-:S04]  /*28b0*/  UISETP.NE.AND UP0, UPT, UR4, 0x4, UPT ;  /* 0x000000040400788c */ /* 0x000fc8000bf05270 */
[----:B------:R-:W-:Y:S02]  /*28c0*/  USEL UR6, URZ, 0x1, UP0 ;  /* 0x00000001ff067887 */ /* 0x000fe40008000000 */
[----:B------:R-:W-:-:S04]  /*28d0*/  USEL UR4, UR4, URZ, UP0 ;  /* 0x000000ff04047287 */ /* 0x000fc80008000000 */
[----:B------:R-:W-:Y:S01]  /*28e0*/  ULEA UR5, UR4, UR13, 0x3 ;  /* 0x0000000d04057291 */ /* 0x000fe2000f8e18ff */
[----:B------:R-:W-:-:S04]  /*28f0*/  LOP3.LUT R2, R12, UR6, RZ, 0x3c, !PT ;  /* 0x000000060c027c12 */ /* 0x000fc8000f8e3cff */
[----:B-1----:R-:W-:-:S04]  /*2900*/  SHF.L.U32 R3, R2, 0x1f, RZ ;  /* 0x0000001f02037819 */ /* 0x002fc800000006ff */
[----:B------:R-:W1:Y:S02]  /*2910*/  SYNCS.PHASECHK.TRANS64.TRYWAIT P0, [UR5], R3 ;  /* 0x00000003ff0075a7 */ /* 0x000e640008001105 */
[----:B-1----:R-:W-:Y:S05]  /*2920*/  @!P0 BRA `(.L_x_44) ;  /* 0x0000006400c08947 */ /* 0x002fea0003800000 */
.L_x_131:
        /* <DEDUP_REMOVED lines=9> */
.L_x_133:
[----:B------:R-:W-:-:S04]  /*29c0*/  UIADD3 UR4, UPT, UPT, UR4, 0x1, URZ ;  /* 0x0000000104047890 */ /* 0x000fc8000fffe0ff */
[----:B------:R-:W-:-:S04]  /*29d0*/  UISETP.NE.AND UP0, UPT, UR4, 0x4, UPT ;  /* 0x000000040400788c */ /* 0x000fc8000bf05270 */
[----:B------:R-:W-:Y:S02]  /*29e0*/  USEL UR5, URZ, 0x1, UP0 ;  /* 0x00000001ff057887 */ /* 0x000fe40008000000 */
[----:B------:R-:W-:-:S04]  /*29f0*/  USEL UR4, UR4, URZ, UP0 ;  /* 0x000000ff04047287 */ /* 0x000fc80008000000 */
[----:B------:R-:W-:Y:S01]  /*2a00*/  ULEA UR4, UR4, UR13, 0x3 ;  /* 0x0000000d04047291 */ /* 0x000fe2000f8e18ff */
[----:B-1----:R-:W-:-:S04]  /*2a10*/  LOP3.LUT R3, R2, UR5, RZ, 0x3c, !PT ;  /* 0x0000000502037c12 */ /* 0x002fc8000f8e3cff */
[----:B------:R-:W-:Y:S01]  /*2a20*/  SHF.L.U32 R3, R3, 0x1f, RZ ;  /* 0x0000001f03037819 */ /* 0x000fe200000006ff */
[----:B------:R-:W-:-:S07]  /*2a30*/  IMAD.U32 R0, RZ, RZ, UR4 ;  /* 0x00000004ff007e24 */ /* 0x000fce000f8e00ff */
.L_x_46:
[----:B-1----:R1:W2:Y:S02]  /*2a40*/  SYNCS.PHASECHK.TRANS64.TRYWAIT P0, [R0+URZ], R3 ;  /* 0x00000003000075a7 */ /* 0x0022a400080011ff */
[----:B--2---:R-:W-:Y:S05]  /*2a50*/  @!P0 NANOSLEEP.SYNCS 0x989680 ;  /* 0x009896800000895d */ /* 0x004fea0003900000 */
[----:B------:R-:W2:Y:S02]  /*2a60*/  @!P0 SYNCS.PHASECHK.TRANS64 P0, [R0+URZ], R3 ;  /* 0x00000003000085a7 */ /* 0x000ea400080010ff */
[----:B--2---:R-:W-:Y:S05]  /*2a70*/  @P0 EXIT ;  /* 0x000000000000094d */ /* 0x004fea0003800000 */
[----:B------:R-:W-:Y:S05]  /*2a80*/  BRA `(.L_x_46) ;  /* 0xfffffffc00ec7947 */ /* 0x000fea000383ffff */
.L_x_22:
[----:B------:R-:W-:-:S04]  /*2a90*/  UISETP.NE.AND UP0, UPT, UR48, URZ, UPT ;  /* 0x000000ff3000728c */ /* 0x000fc8000bf05270 */
[----:B------:R-:W-:-:S09]  /*2aa0*/  UISETP.NE.OR UP0, UPT, UR13, 0x1, UP0 ;  /* 0x000000010d00788c */ /* 0x000fd20008705670 */
[----:B------:R-:W-:Y:S05]  /*2ab0*/  BRA.U UP0, `(.L_x_47) ;  /* 0x0000000500487547 */ /* 0x000fea000b800000 */
[----:B------:R-:W-:Y:S01]  /*2ac0*/  ISETP.GE.U32.AND P2, PT, R0, 0x4, PT ;  /* 0x000000040000780c */ /* 0x000fe20003f46070 */
[----:B------:R-:W-:Y:S01]  /*2ad0*/  IMAD.MOV.U32 R12, RZ, RZ, 0x1 ;  /* 0x00000001ff0c7424 */ /* 0x000fe200078e00ff */
[----:B------:R-:W-:Y:S02]  /*2ae0*/  CS2R R10, SRZ ;  /* 0x00000000000a7805 */ /* 0x000fe4000001ff00 */
[----:B------:R-:W-:Y:S01]  /*2af0*/  CS2R R8, SRZ ;  /* 0x0000000000087805 */ /* 0x000fe2000001ff00 */
[----:B------:R-:W-:Y:S01]  /*2b00*/  UMOV UR4, 0x400 ;  /* 0x0000040000047882 */ /* 0x000fe20000000000 */
[----:B------:R-:W-:Y:S01]  /*2b10*/  UMOV UR5, URZ ;  /* 0x000000ff00057c82 */ /* 0x000fe20008000000 */
[----:B------:R-:W-:-:S12]  /*2b20*/  ULEA UR6, UR48, UR4, 0x18 ;  /* 0x0000000430067291 */ /* 0x000fd8000f8ec0ff */
.L_x_51:
[----:B------:R-:W-:Y:S02]  /*2b30*/  LEA R2, R8, UR6, 0x3 ;  /* 0x0000000608027c11 */ /* 0x000fe4000f8e18ff */
[----:B------:R-:W-:-:S03]  /*2b40*/  SHF.L.U32 R5, R9, 0x1f, RZ ;  /* 0x0000001f09057819 */ /* 0x000fc600000006ff */
[----:B------:R-:W-:Y:S01]  /*2b50*/  VIADD R4, R2, 0xe0 ;  /* 0x000000e002047836 */ /* 0x000fe20000000000 */
[----:B------:R-:W1:Y:S02]  /*2b60*/  SYNCS.PHASECHK.TRANS64.TRYWAIT P0, [R2+URZ+0xd0], R5 ;  /* 0x0000d005020075a7 */ /* 0x000e6400080011ff */
[----:B-1----:R-:W-:Y:S05]  /*2b70*/  @!P0 BRA `(.L_x_48) ;  /* 0x00000064005c8947 */ /* 0x002fea0003800000 */
.L_x_134:
[----:B------:R-:W-:Y:S01]  /*2b80*/  ULEA UR4, UR5, UR6, 0x3 ;  /* 0x0000000605047291 */ /* 0x000fe2000f8e18ff */
[----:B------:R-:W-:Y:S02]  /*2b90*/  PRMT R4, RZ, 0x654, R4 ;  /* 0x00000654ff047816 */ /* 0x000fe40000000004 */
[----:B-1----:R-:W-:Y:S01]  /*2ba0*/  SHF.L.U32 R5, R12, 0x1f, RZ ;  /* 0x0000001f0c057819 */ /* 0x002fe200000006ff */
[----:B------:R-:W-:Y:S01]  /*2bb0*/  UIADD3 UR7, UPT, UPT, UR4, 0x70, URZ ;  /* 0x0000007004077890 */ /* 0x000fe2000fffe0ff */
[----:B------:R1:W-:Y:S05]  /*2bc0*/  SYNCS.ARRIVE.TRANS64.RED.A1T0 RZ, [R4+URZ], RZ ;  /* 0x000000ff04ff79a7 */ /* 0x0003ea00081004ff */
[----:B------:R-:W-:Y:S01]  /*2bd0*/  IMAD.U32 R7, RZ, RZ, UR7 ;  /* 0x00000007ff077e24 */ /* 0x000fe2000f8e00ff */
[----:B------:R-:W2:Y:S04]  /*2be0*/  SYNCS.PHASECHK.TRANS64.TRYWAIT P0, [UR4+0x80], R5 ;  /* 0x00008005ff0075a7 */ /* 0x000ea80008001104 */
[----:B------:R-:W-:Y:S01]  /*2bf0*/  PRMT R6, R0, 0x654, R7 ;  /* 0x0000065400067816 */ /* 0x000fe20000000007 */
[----:B-1----:R-:W-:Y:S01]  /*2c00*/  @!P2 IMAD.MOV.U32 R4, RZ, RZ, 0x10 ;  /* 0x00000010ff04a424 */ /* 0x002fe200078e00ff */
[----:B--2---:R-:W-:Y:S06]  /*2c10*/  @!P0 BRA `(.L_x_49) ;  /* 0x0000006400488947 */ /* 0x004fec0003800000 */
.L_x_136:
[----:B------:R-:W-:Y:S01]  /*2c20*/  ULEA UR8, UR5, UR6, 0x4 ;  /* 0x0000000605087291 */ /* 0x000fe2000f8e20ff */
[----:B------:R-:W-:Y:S01]  /*2c30*/  SEL R3, R6, R3, !P2 ;  /* 0x0000000306037207 */ /* 0x000fe20005000000 */
[----:B------:R-:W-:Y:S01]  /*2c40*/  UIADD3 UR9, UPT, UPT, UR4, 0x70, URZ ;  /* 0x0000007004097890 */ /* 0x000fe2000fffe0ff */
[----:B-1----:R-:W-:Y:S01]  /*2c50*/  LEA R2, R11, UR6, 0x3 ;  /* 0x000000060b027c11 */ /* 0x002fe2000f8e18ff */
[----:B------:R-:W-:Y:S01]  /*2c60*/  UIADD3 UR8, UPT, UPT, UR8, 0x100, URZ ;  /* 0x0000010008087890 */ /* 0x000fe2000fffe0ff */
[----:B------:R-:W-:Y:S01]  /*2c70*/  SHF.L.U32 R5, R10, 0x1f, RZ ;  /* 0x0000001f0a057819 */ /* 0x000fe200000006ff */
[----:B------:R1:W-:Y:S01]  /*2c80*/  @!P2 SYNCS.ARRIVE.TRANS64.RED RZ, [R3+URZ], R4 ;  /* 0x0000000403ffa9a7 */ /* 0x0003e200080004ff */
[----:B------:R-:W-:Y:S01]  /*2c90*/  UIADD3 UR4, UPT, UPT, UR5, 0x1, URZ ;  /* 0x0000000105047890 */ /* 0x000fe2000fffe0ff */
[----:B------:R-:W-:-:S03]  /*2ca0*/  VIADD R8, R8, 0x1 ;  /* 0x0000000108087836 */ /* 0x000fc60000000000 */
[----:B------:R-:W-:Y:S02]  /*2cb0*/  UISETP.NE.AND UP0, UPT, UR4, 0x2, UPT ;  /* 0x000000020400788c */ /* 0x000fe4000bf05270 */
[----:B------:R-:W-:Y:S06]  /*2cc0*/  UGETNEXTWORKID.BROADCAST [UR8], [UR9] ;  /* 0x00000000080073ca */ /* 0x000fec0008000100 */
[----:B------:R-:W-:Y:S01]  /*2cd0*/  USEL UR7, URZ, 0x1, UP0 ;  /* 0x00000001ff077887 */ /* 0x000fe20008000000 */
[----:B------:R-:W-:Y:S01]  /*2ce0*/  ISETP.NE.AND P0, PT, R8, 0x2, PT ;  /* 0x000000020800780c */ /* 0x000fe20003f05270 */
[----:B------:R-:W-:Y:S01]  /*2cf0*/  USEL UR5, UR4, URZ, UP0 ;  /* 0x000000ff04057287 */ /* 0x000fe20008000000 */
[----:B------:R-:W2:Y:S03]  /*2d00*/  SYNCS.PHASECHK.TRANS64.TRYWAIT P1, [R2+URZ+0x70], R5 ;  /* 0x00007005020075a7 */ /* 0x000ea600080211ff */
[----:B------:R-:W-:Y:S01]  /*2d10*/  LOP3.LUT R12, R12, UR7, RZ, 0x3c, !PT ;  /* 0x000000070c0c7c12 */ /* 0x000fe2000f8e3cff */
[----:B-12---:R-:W-:Y:S07]  /*2d20*/  @!P1 BRA `(.L_x_50) ;  /* 0x00000064001c9947 */ /* 0x006fee0003800000 */
.L_x_137:
[C---:B------:R-:W-:Y:S01]  /*2d30*/  LEA R4, R11.reuse, UR6, 0x4 ;  /* 0x000000060b047c11 */ /* 0x040fe2000f8e20ff */
[----:B-1----:R-:W-:Y:S01]  /*2d40*/  VIADD R2, R2, 0x80 ;  /* 0x0000008002027836 */ /* 0x002fe20000000000 */
[----:B------:R-:W-:Y:S01]  /*2d50*/  SEL R8, R8, RZ, P0 ;  /* 0x000000ff08087207 */ /* 0x000fe20000000000 */
[----:B------:R-:W-:-:S03]  /*2d60*/  VIADD R11, R11, 0x1 ;  /* 0x000000010b0b7836 */ /* 0x000fc60000000000 */
[----:B------:R-:W1:Y:S01]  /*2d70*/  LDS.128 R4, [R4+0x100] ;  /* 0x0001000004047984 */ /* 0x000e620000000c00 */
[----:B------:R-:W-:Y:S02]  /*2d80*/  PRMT R2, RZ, 0x654, R2 ;  /* 0x00000654ff027816 */ /* 0x000fe40000000002 */
[C---:B------:R-:W-:Y:S01]  /*2d90*/  ISETP.NE.AND P1, PT, R11.reuse, 0x2, PT ;  /* 0x000000020b00780c */ /* 0x040fe20003f25270 */
[----:B------:R-:W-:Y:S01]  /*2da0*/  @!PT LDS RZ, [RZ] ;  /* 0x00000000fffff984 */ /* 0x000fe20000000800 */
[----:B------:R-:W-:Y:S01]  /*2db0*/  @!PT LDS RZ, [RZ] ;  /* 0x00000000fffff984 */ /* 0x000fe20000000800 */
[----:B------:R-:W-:Y:S01]  /*2dc0*/  @!PT LDS RZ, [RZ] ;  /* 0x00000000fffff984 */ /* 0x000fe20000000800 */
[----:B------:R-:W-:Y:S01]  /*2dd0*/  @!PT LDS RZ, [RZ] ;  /* 0x00000000fffff984 */ /* 0x000fe20000000800 */
[----:B------:R2:W-:Y:S06]  /*2de0*/  MEMBAR.ALL.CTA ;  /* 0x0000000000007992 */ /* 0x0005ec0000008000 */
[----:B--2---:R-:W2:Y:S01]  /*2df0*/  FENCE.VIEW.ASYNC.S ;  /* 0x00000000000073c6 */ /* 0x004ea20000000000 */
[----:B------:R-:W-:Y:S01]  /*2e00*/  SEL R11, R11, RZ, P1 ;  /* 0x000000ff0b0b7207 */ /* 0x000fe20000800000 */
[----:B--2---:R2:W-:Y:S01]  /*2e10*/  SYNCS.ARRIVE.TRANS64.RED.A1T0 RZ, [R2+URZ], RZ ;  /* 0x000000ff02ff79a7 */ /* 0x0045e200081004ff */
[----:B-1----:R-:W-:-:S02]  /*2e20*/  LOP3.LUT P3, RZ, R6, 0x1, RZ, 0xc0, !PT ;  /* 0x0000000106ff7812 */ /* 0x002fc4000786c0ff */
[----:B------:R-:W-:-:S04]  /*2e30*/  SEL R5, RZ, 0x1, P1 ;  /* 0x00000001ff057807 */ /* 0x000fc80000800000 */
[----:B------:R-:W-:Y:S02]  /*2e40*/  LOP3.LUT R10, R10, R5, RZ, 0x3c, !PT ;  /* 0x000000050a0a7212 */ /* 0x000fe400078e3cff */
[----:B--2---:R-:W-:-:S04]  /*2e50*/  SEL R2, RZ, 0x1, P0 ;  /* 0x00000001ff027807 */ /* 0x004fc80000000000 */
[----:B------:R-:W-:Y:S01]  /*2e60*/  LOP3.LUT R9, R9, R2, RZ, 0x3c, !PT ;  /* 0x0000000209097212 */ /* 0x000fe200078e3cff */
[----:B------:R-:W-:Y:S06]  /*2e70*/  @P3 BRA `(.L_x_51) ;  /* 0xfffffffc002c3947 */ /* 0x000fec000383ffff */
[----:B------:R-:W-:Y:S01]  /*2e80*/  ULEA UR4, UR5, UR6, 0x3 ;  /* 0x0000000605047291 */ /* 0x000fe2000f8e18ff */
[----:B------:R-:W-:-:S08]  /*2e90*/  SHF.L.U32 R3, R12, 0x1f, RZ ;  /* 0x0000001f0c037819 */ /* 0x000fd000000006ff */
[----:B------:R-:W1:Y:S02]  /*2ea0*/  SYNCS.PHASECHK.TRANS64 P0, [UR4+0x80], R3 ;  /* 0x00008003ff0075a7 */ /* 0x000e640008001004 */
[----:B-1----:R-:W-:Y:S05]  /*2eb0*/  @P0 BRA `(.L_x_52) ;  /* 0x0000000000080947 */ /* 0x002fea0003800000 */
[----:B------:R-:W1:Y:S02]  /*2ec0*/  SYNCS.PHASECHK.TRANS64.TRYWAIT P0, [UR4+0x80], R3 ;  /* 0x00008003ff0075a7 */ /* 0x000e640008001104 */
[----:B-1----:R-:W-:Y:S05]  /*2ed0*/  @!P0 BRA `(.L_x_53) ;  /* 0x0000006000c48947 */ /* 0x002fea0003800000 */
.L_x_52:
[----:B------:R-:W-:-:S04]  /*2ee0*/  UIADD3 UR7, UPT, UPT, UR5, 0x1, URZ ;  /* 0x0000000105077890 */ /* 0x000fc8000fffe0ff */
[----:B------:R-:W-:-:S04]  /*2ef0*/  UISETP.NE.AND UP0, UPT, UR7, 0x2, UPT ;  /* 0x000000020700788c */ /* 0x000fc8000bf05270 */
[----:B------:R-:W-:Y:S02]  /*2f00*/  USEL UR8, URZ, 0x1, UP0 ;  /* 0x00000001ff087887 */ /* 0x000fe40008000000 */
[----:B------:R-:W-:-:S04]  /*2f10*/  USEL UR7, UR7, URZ, UP0 ;  /* 0x000000ff07077287 */ /* 0x000fc80008000000 */
[----:B------:R-:W-:Y:S01]  /*2f20*/  ULEA UR7, UR7, UR6, 0x3 ;  /* 0x0000000607077291 */ /* 0x000fe2000f8e18ff */
[----:B-1----:R-:W-:-:S04]  /*2f30*/  LOP3.LUT R3, R12, UR8, RZ, 0x3c, !PT ;  /* 0x000000080c037c12 */ /* 0x002fc8000f8e3cff */
[----:B------:R-:W-:-:S04]  /*2f40*/  SHF.L.U32 R0, R3, 0x1f, RZ ;  /* 0x0000001f03007819 */ /* 0x000fc800000006ff */
[----:B------:R-:W1:Y:S02]  /*2f50*/  SYNCS.PHASECHK.TRANS64 P0, [UR7+0x80], R0 ;  /* 0x00008000ff0075a7 */ /* 0x000e640008001007 */
[----:B-1----:R-:W-:Y:S05]  /*2f60*/  @P0 EXIT ;  /* 0x000000000000094d */ /* 0x002fea0003800000 */
[----:B------:R-:W-:Y:S02]  /*2f70*/  SHF.L.U32 R3, R3, 0x1f, RZ ;  /* 0x0000001f03037819 */ /* 0x000fe400000006ff */
[----:B------:R-:W-:-:S07]  /*2f80*/  MOV R0, UR7 ;  /* 0x0000000700007c02 */ /* 0x000fce0008000f00 */
.L_x_54:
[----:B-1----:R1:W2:Y:S02]  /*2f90*/  SYNCS.PHASECHK.TRANS64.TRYWAIT P0, [R0+URZ+0x80], R3 ;  /* 0x00008003000075a7 */ /* 0x0022a400080011ff */
[----:B--2---:R-:W-:Y:S05]  /*2fa0*/  @!P0 NANOSLEEP.SYNCS 0x989680 ;  /* 0x009896800000895d */ /* 0x004fea0003900000 */
[----:B------:R-:W2:Y:S02]  /*2fb0*/  @!P0 SYNCS.PHASECHK.TRANS64 P0, [R0+URZ+0x80], R3 ;  /* 0x00008003000085a7 */ /* 0x000ea400080010ff */
[----:B--2---:R-:W-:Y:S05]  /*2fc0*/  @P0 EXIT ;  /* 0x000000000000094d */ /* 0x004fea0003800000 */
[----:B------:R-:W-:Y:S05]  /*2fd0*/  BRA `(.L_x_54) ;  /* 0xfffffffc00ec7947 */ /* 0x000fea000383ffff */
.L_x_47:
[----:B------:R-:W-:Y:S05]  /*2fe0*/  BRA.U UP4, `(.L_x_55) ;  /* 0x0000001104d87547 */ /* 0x000fea000b800000 */
[----:B------:R-:W-:Y:S01]  /*2ff0*/  UMOV UR4, 0x40 ;  /* 0x0000004000047882 */ /* 0x000fe20000000000 */
[----:B------:R-:W-:Y:S01]  /*3000*/  NOP ;  /* 0x0000000000007918 */ /* 0x000fe20000000000 */
[----:B------:R-:W-:Y:S01]  /*3010*/  ULEA UR5, UR48, UR4, 0x18 ;  /* 0x0000000430057291 */ /* 0x000fe2000f8ec0ff */
[----:B------:R-:W-:Y:S02]  /*3020*/  UMOV UR6, 0x400 ;  /* 0x0000040000067882 */ /* 0x000fe40000000000 */
[----:B------:R-:W-:-:S06]  /*3030*/  ULEA UR6, UR48, UR6, 0x18 ;  /* 0x0000000630067291 */ /* 0x000fcc000f8ec0ff */
[----:B------:R-:W1:Y:S02]  /*3040*/  LDS.U8 R0, [UR5+0x1c] ;  /* 0x00001c05ff007984 */ /* 0x000e640008000000 */
[----:B-1----:R-:W-:-:S13]  /*3050*/  ISETP.NE.AND P0, PT, R0, RZ, PT ;  /* 0x000000ff0000720c */ /* 0x002fda0003f05270 */
[----:B------:R-:W-:Y:S05]  /*3060*/  @P0 BRA `(.L_x_56) ;  /* 0x0000000400080947 */ /* 0x000fea0003800000 */
[----:B------:R-:W-:Y:S02]  /*3070*/  UISETP.NE.U32.AND UP1, UPT, UR46, 0x1, UPT ;  /* 0x000000012e00788c */ /* 0x000fe4000bf25070 */
[----:B------:R-:W-:-:S07]  /*3080*/  UIADD3 UR7, UPT, UPT, UR5, 0x8, URZ ;  /* 0x0000000805077890 */ /* 0x000fce000fffe0ff */
[----:B------:R-:W-:Y:S05]  /*3090*/  BRA.U !UP1, `(.L_x_57) ;  /* 0x00000001099c7547 */ /* 0x000fea000b800000 */
[----:B------:R-:W-:Y:S01]  /*30a0*/  ELECT P0, URZ, PT ;  /* 0x0000000000ff782f */ /* 0x000fe20003800000 */
[----:B------:R-:W-:-:S12]  /*30b0*/  BSSY B0, `(.L_x_57) ;  /* 0x0000025000007945 */ /* 0x000fd80003800000 */
[----:B------:R-:W-:Y:S05]  /*30c0*/  @!P0 BRA `(.L_x_58) ;  /* 0x00000000008c8947 */ /* 0x000fea0003800000 */
[----:B------:R-:W-:-:S05]  /*30d0*/  UMOV UR4, 0x10 ;  /* 0x0000001000047882 */ /* 0x000fca0000000000 */
[----:B------:R-:W-:Y:S04]  /*30e0*/  DEPBAR.LE SB1, 0x36 ;  /* 0x00009d800000791a */ /* 0x000fe80000000000 */
[----:B------:R-:W1:Y:S02]  /*30f0*/  UTCATOMSWS.2CTA.FIND_AND_SET.ALIGN UP0, UR4, UR4 ;  /* 0x00000004000475e3 */ /* 0x000e640008200800 */
[----:B-1----:R-:W-:Y:S01]  /*3100*/  MOV R11, UR4 ;  /* 0x00000004000b7c02 */ /* 0x002fe20008000f00 */
[----:B------:R-:W-:Y:S06]  /*3110*/  BRA.U UP0, `(.L_x_59) ;  /* 0x0000000100187547 */ /* 0x000fec000b800000 */
.L_x_60:
[----:B------:R-:W-:Y:S05]  /*3120*/  NANOSLEEP 0x64 ;  /* 0x000000640000795d */ /* 0x000fea0003800000 */
[----:B------:R-:W-:-:S05]  /*3130*/  UMOV UR4, 0x10 ;  /* 0x0000001000047882 */ /* 0x000fca0000000000 */
[----:B------:R-:W-:Y:S04]  /*3140*/  DEPBAR.LE SB1, 0x36 ;  /* 0x00009d800000791a */ /* 0x000fe80000000000 */
[----:B------:R-:W1:Y:S02]  /*3150*/  UTCATOMSWS.2CTA.FIND_AND_SET.ALIGN UP0, UR4, UR4 ;  /* 0x00000004000475e3 */ /* 0x000e640008200800 */
[----:B-1----:R-:W-:Y:S01]  /*3160*/  MOV R11, UR4 ;  /* 0x00000004000b7c02 */ /* 0x002fe20008000f00 */
[----:B------:R-:W-:Y:S05]  /*3170*/  BRA.U !UP0, `(.L_x_60) ;  /* 0xfffffffd08e87547 */ /* 0x000fea000b83ffff */
.L_x_59:
[----:B------:R-:W1:Y:S01]  /*3180*/  LDS R7, [UR5+0x10] ;  /* 0x00001005ff077984 */ /* 0x000e620008000800 */
[----:B------:R-:W-:Y:S01]  /*3190*/  IMAD.U32 R5, RZ, RZ, UR6 ;  /* 0x00000006ff057e24 */ /* 0x000fe2000f8e00ff */
[----:B------:R-:W-:-:S03]  /*31a0*/  MOV R4, UR45 ;  /* 0x0000002d00047c02 */ /* 0x000fc60008000f00 */
[----:B------:R-:W-:Y:S01]  /*31b0*/  VIADD R5, R5, 0x120 ;  /* 0x0000012005057836 */ /* 0x000fe20000000000 */
[----:B-1----:R-:W-:-:S04]  /*31c0*/  SHF.L.U32 R7, R7, 0x1f, RZ ;  /* 0x0000001f07077819 */ /* 0x002fc800000006ff */
[----:B------:R-:W1:Y:S02]  /*31d0*/  SYNCS.PHASECHK.TRANS64.TRYWAIT P0, [UR5+0x8], R7 ;  /* 0x00000807ff0075a7 */ /* 0x000e640008001105 */
[----:B-1----:R-:W-:Y:S05]  /*31e0*/  @P0 BRA `(.L_x_61) ;  /* 0x0000000000080947 */ /* 0x002fea0003800000 */
[----:B------:R-:W1:Y:S02]  /*31f0*/  SYNCS.PHASECHK.TRANS64.TRYWAIT P0, [UR5+0x8], R7 ;  /* 0x00000807ff0075a7 */ /* 0x000e640008001105 */
[----:B-1----:R-:W-:Y:S05]  /*3200*/  @!P0 BRA `(.L_x_62) ;  /* 0x0000006000108947 */ /* 0x002fea0003800000 */
.L_x_61:
[----:B-1----:R-:W-:Y:S01]  /*3210*/  HFMA2 R0, -RZ, RZ, 0, 5.9604644775390625e-08 ;  /* 0x00000001ff007431 */ /* 0x002fe200000001ff */
[----:B------:R-:W-:Y:S01]  /*3220*/  UPRMT UR4, UR45, 0x654, UR7 ;  /* 0x000006542d047896 */ /* 0x000fe20008000007 */
[----:B------:R-:W-:Y:S01]  /*3230*/  IMAD.MOV.U32 R8, RZ, RZ, 0xffff ;  /* 0x0000ffffff087424 */ /* 0x000fe200078e00ff */
[----:B------:R-:W-:Y:S01]  /*3240*/  PRMT R4, R4, 0x654, R5 ;  /* 0x0000065404047816 */ /* 0x000fe20000000005 */
[----:B------:R-:W-:Y:S02]  /*3250*/  IMAD.MOV.U32 R6, RZ, RZ, 0x4 ;  /* 0x00000004ff067424 */ /* 0x000fe400078e00ff */
[----:B------:R-:W-:Y:S01]  /*3260*/  IMAD.SHL.U32 R9, R11, 0x20, RZ ;  /* 0x000000200b097824 */ /* 0x000fe200078e00ff */
[----:B------:R-:W-:Y:S02]  /*3270*/  MOV R5, UR4 ;  /* 0x0000000400057c02 */ /* 0x000fe40008000f00 */
[-C--:B------:R-:W-:Y:S01]  /*3280*/  SHF.L.U32 R8, R8, R11.reuse, RZ ;  /* 0x0000000b08087219 */ /* 0x080fe200000006ff */
[----:B------:R1:W-:Y:S01]  /*3290*/  SYNCS.ARRIVE.TRANS64.RED RZ, [UR4], R6 ;  /* 0x00000006ffff79a7 */ /* 0x0003e20008000404 */
[----:B------:R-:W-:Y:S01]  /*32a0*/  SHF.L.U32 R7, R0, R11, RZ ;  /* 0x0000000b00077219 */ /* 0x000fe200000006ff */
[----:B------:R1:W-:Y:S04]  /*32b0*/  STS [UR6+0x120], R9 ;  /* 0x00012009ff007988 */ /* 0x0003e80008000806 */
[----:B------:R1:W-:Y:S04]  /*32c0*/  STAS [R4.64], R11 ;  /* 0x0000000b04007dbd */ /* 0x0003e8000c0008ff */
[----:B------:R1:W-:Y:S04]  /*32d0*/  ATOMS.OR RZ, [UR5+0x14], R8 ;  /* 0x00001408ffff798c */ /* 0x0003e8000b000005 */
[----:B------:R1:W-:Y:S04]  /*32e0*/  ATOMS.OR RZ, [UR5+0x18], R7 ;  /* 0x00001807ffff798c */ /* 0x0003e8000b000005 */
[----:B------:R1:W-:Y:S02]  /*32f0*/  ATOMS.XOR RZ, [UR5+0x10], R0 ;  /* 0x00001000ffff798c */ /* 0x0003e4000b800005 */
.L_x_58:
[----:B------:R-:W-:Y:S05]  /*3300*/  BSYNC B0 ;  /* 0x0000000000007941 */ /* 0x000fea0003800000 */
.L_x_57:
[----:B------:R-:W-:Y:S05]  /*3310*/  BRA.U UP1, `(.L_x_63) ;  /* 0x00000001016c7547 */ /* 0x000fea000b800000 */
[----:B------:R-:W-:-:S03]  /*3320*/  UMOV UR4, 0xffffffff ;  /* 0xffffffff00047882 */ /* 0x000fc60000000000 */
[----:B------:R-:W-:Y:S05]  /*3330*/  BRA.DIV UR4, `(.L_x_64) ;  /* 0x0000005e04dc7947 */ /* 0x000fea000b800000 */
[----:B------:R-:W-:-:S13]  /*3340*/  ELECT P0, URZ, PT ;  /* 0x0000000000ff782f */ /* 0x000fda0003800000 */
.L_x_141:
[----:B------:R-:W-:Y:S05]  /*3350*/  @!P0 BRA `(.L_x_63) ;  /* 0x00000000005c8947 */ /* 0x000fea0003800000 */
[----:B-1----:R-:W1:Y:S02]  /*3360*/  LDS R5, [UR5+0x10] ;  /* 0x00001005ff057984 */ /* 0x002e640008000800 */
[----:B-1----:R-:W-:-:S04]  /*3370*/  SHF.L.U32 R5, R5, 0x1f, RZ ;  /* 0x0000001f05057819 */ /* 0x002fc800000006ff */
[----:B------:R-:W1:Y:S02]  /*3380*/  SYNCS.PHASECHK.TRANS64.TRYWAIT P0, [UR5+0x8], R5 ;  /* 0x00000805ff0075a7 */ /* 0x000e640008001105 */
[----:B-1----:R-:W-:Y:S05]  /*3390*/  @P0 BRA `(.L_x_65) ;  /* 0x0000000000080947 */ /* 0x002fea0003800000 */
[----:B------:R-:W1:Y:S02]  /*33a0*/  SYNCS.PHASECHK.TRANS64.TRYWAIT P0, [UR5+0x8], R5 ;  /* 0x00000805ff0075a7 */ /* 0x000e640008001105 */
[----:B-1----:R-:W-:Y:S05]  /*33b0*/  @!P0 BRA `(.L_x_66) ;  /* 0x0000005c00e08947 */ /* 0x002fea0003800000 */
.L_x_65:
[----:B------:R-:W2:Y:S01]  /*33c0*/  LDS R7, [UR6+0x120] ;  /* 0x00012006ff077984 */ /* 0x000ea20008000800 */
[----:B-1----:R-:W-:Y:S02]  /*33d0*/  HFMA2 R0, -RZ, RZ, 0, 5.9604644775390625e-08 ;  /* 0x00000001ff007431 */ /* 0x002fe400000001ff */
[----:B------:R-:W-:Y:S01]  /*33e0*/  IMAD.MOV.U32 R4, RZ, RZ, 0xffff ;  /* 0x0000ffffff047424 */ /* 0x000fe200078e00ff */
[----:B------:R-:W-:Y:S01]  /*33f0*/  UPRMT UR4, UR45, 0x654, UR7 ;  /* 0x000006542d047896 */ /* 0x000fe20008000007 */
[----:B--2---:R-:W-:-:S03]  /*3400*/  IMAD.SHL.U32 R5, R7, 0x20, RZ ;  /* 0x0000002007057824 */ /* 0x004fc600078e00ff */
[-C--:B------:R-:W-:Y:S02]  /*3410*/  SHF.L.U32 R4, R4, R7.reuse, RZ ;  /* 0x0000000704047219 */ /* 0x080fe400000006ff */
[----:B------:R-:W-:Y:S01]  /*3420*/  SHF.L.U32 R7, R0, R7, RZ ;  /* 0x0000000700077219 */ /* 0x000fe200000006ff */
[----:B------:R2:W-:Y:S04]  /*3430*/  STS [UR6+0x120], R5 ;  /* 0x00012005ff007988 */ /* 0x0005e80008000806 */
[----:B------:R2:W-:Y:S04]  /*3440*/  ATOMS.OR RZ, [UR5+0x14], R4 ;  /* 0x00001404ffff798c */ /* 0x0005e8000b000005 */
[----:B------:R2:W-:Y:S01]  /*3450*/  ATOMS.OR RZ, [UR5+0x18], R7 ;  /* 0x00001807ffff798c */ /* 0x0005e2000b000005 */
[----:B------:R-:W-:Y:S03]  /*3460*/  SYNCS.ARRIVE.TRANS64.RED.A1T0 RZ, [UR4], RZ ;  /* 0x000000ffffff79a7 */ /* 0x000fe60008100404 */
[----:B------:R2:W-:Y:S01]  /*3470*/  ATOMS.XOR RZ, [UR5+0x10], R0 ;  /* 0x00001000ffff798c */ /* 0x0005e2000b800005 */
[----:B------:R-:W-:Y:S05]  /*3480*/  BRA `(.L_x_63) ;  /* 0x0000000000107947 */ /* 0x000fea0003800000 */
.L_x_56:
[----:B------:R-:W-:Y:S02]  /*3490*/  MOV R0, 0xffffffff ;  /* 0xffffffff00007802 */ /* 0x000fe40000000f00 */
[----:B------:R-:W-:-:S03]  /*34a0*/  MOV R4, 0x34d0 ;  /* 0x000034d000047802 */ /* 0x000fc60000000f00 */
[----:B------:R1:W-:Y:S04]  /*34b0*/  STS [UR6+0x120], R0 ;  /* 0x00012000ff007988 */ /* 0x0003e80008000806 */
[----:B-1---5:R-:W-:Y:S05]  /*34c0*/  CALL.REL.NOINC `($__internal_1_$__cuda_sm10x_tcgen05_guardrail_trap_phase_invalid_during_alloc) ;  /* 0x0000006400287944 */ /* 0x022fea0003c00000 */
.L_x_63:
[----:B------:R-:W-:Y:S05]  /*34d0*/  WARPSYNC.ALL ;  /* 0x0000000000007948 */ /* 0x000fea0003800000 */
[----:B------:R-:W3:Y:S01]  /*34e0*/  S2UR UR4, SR_CgaCtaId ;  /* 0x00000000000479c3 */ /* 0x000ee20000008800 */
[----:B------:R-:W-:Y:S01]  /*34f0*/  UMOV UR26, 0x400 ;  /* 0x00000400001a7882 */ /* 0x000fe20000000000 */
[----:B------:R-:W-:-:S06]  /*3500*/  NOP ;  /* 0x0000000000007918 */ /* 0x000fcc0000000000 */
[----:B------:R-:W-:Y:S06]  /*3510*/  BAR.ARV 0x6, 0xa0 ;  /* 0x0182800000007b1d */ /* 0x000fec0000002000 */
[----:B------:R-:W4:Y:S01]  /*3520*/  LDCU UR6, c[0x0][0x38c] ;  /* 0x00007180ff0677ac */ /* 0x000f220008000800 */
[----:B------:R-:W-:Y:S01]  /*3530*/  LOP3.LUT R3, R3, 0xffff, RZ, 0xc0, !PT ;  /* 0x0000ffff03037812 */ /* 0x000fe200078ec0ff */
[----:B-1----:R-:W-:Y:S01]  /*3540*/  IMAD.MOV.U32 R9, RZ, RZ, 0x1 ;  /* 0x00000001ff097424 */ /* 0x002fe200078e00ff */
[----:B------:R-:W-:Y:S01]  /*3550*/  LOP3.LUT R2, R2, 0xffff, RZ, 0xc0, !PT ;  /* 0x0000ffff02027812 */ /* 0x000fe200078ec0ff */
[----:B------:R-:W-:Y:S01]  /*3560*/  IMAD.MOV.U32 R8, RZ, RZ, RZ ;  /* 0x000000ffff087224 */ /* 0x000fe200078e00ff */
[----:B------:R-:W-:Y:S01]  /*3570*/  R2UR UR28, R3 ;  /* 0x00000000031c72ca */ /* 0x000fe200000e0000 */
[----:B------:R-:W-:Y:S01]  /*3580*/  UMOV UR32, URZ ;  /* 0x000000ff00207c82 */ /* 0x000fe20008000000 */
[----:B------:R-:W-:-:S02]  /*3590*/  R2UR UR42, R2 ;  /* 0x00000000022a72ca */ /* 0x000fc400000e0000 */
[----:B------:R-:W-:Y:S01]  /*35a0*/  CS2R R2, SRZ ;  /* 0x0000000000027805 */ /* 0x000fe2000001ff00 */
[----:B------:R-:W-:Y:S01]  /*35b0*/  UMOV UR23, URZ ;  /* 0x000000ff00177c82 */ /* 0x000fe20008000000 */
[----:B---3--:R-:W-:Y:S01]  /*35c0*/  ULEA UR26, UR4, UR26, 0x18 ;  /* 0x0000001a041a7291 */ /* 0x008fe2000f8ec0ff */
[----:B------:R-:W-:Y:S01]  /*35d0*/  UMOV UR22, URZ ;  /* 0x000000ff00167c82 */ /* 0x000fe20008000000 */
[----:B------:R-:W-:Y:S02]  /*35e0*/  UISETP.NE.AND UP3, UPT, UR46, URZ, UPT ;  /* 0x000000ff2e00728c */ /* 0x000fe4000bf65270 */
[----:B------:R-:W-:Y:S02]  /*35f0*/  UIADD3 UR5, UPT, UPT, UR26, 0x8400, URZ ;  /* 0x000084001a057890 */ /* 0x000fe4000fffe0ff */
[----:B------:R-:W-:-:S03]  /*3600*/  UIADD3 UR4, UPT, UPT, UR26, 0x18400, URZ ;  /* 0x000184001a047890 */ /* 0x000fc6000fffe0ff */
[----:B--2---:R-:W1:Y:S01]  /*3610*/  LDS R0, [UR26+0x120] ;  /* 0x0001201aff007984 */ /* 0x004e620008000800 */
[----:B----4-:R-:W-:Y:S02]  /*3620*/  UIADD3 UR6, UPT, UPT, UR6, 0x7f, URZ ;  /* 0x0000007f06067890 */ /* 0x010fe4000fffe0ff */
[----:B------:R-:W-:Y:S02]  /*3630*/  USHF.R.U32.HI UR5, URZ, 0x4, UR5 ;  /* 0x00000004ff057899 */ /* 0x000fe40008011605 */
[----:B------:R-:W-:Y:S02]  /*3640*/  USHF.R.S32.HI UR33, URZ, 0x1f, UR6 ;  /* 0x0000001fff217899 */ /* 0x000fe40008011406 */
[----:B------:R-:W-:Y:S02]  /*3650*/  USHF.R.U32.HI UR4, URZ, 0x4, UR4 ;  /* 0x00000004ff047899 */ /* 0x000fe40008011604 */
[----:B------:R-:W-:Y:S02]  /*3660*/  ULEA.HI UR33, UR33, UR6, URZ, 0x7 ;  /* 0x0000000621217291 */ /* 0x000fe4000f8f38ff */
[----:B------:R-:W-:-:S02]  /*3670*/  ULOP3.LUT UR5, UR5, 0x3fff, URZ, 0xc0, !UPT ;  /* 0x00003fff05057892 */ /* 0x000fc4000f8ec0ff */
[----:B------:R-:W-:Y:S02]  /*3680*/  USHF.R.S32.HI UR33, URZ, 0x7, UR33 ;  /* 0x00000007ff217899 */ /* 0x000fe40008011421 */
[----:B------:R-:W-:Y:S02]  /*3690*/  ULOP3.LUT UR30, UR4, 0x3fff, URZ, 0xc0, !UPT ;  /* 0x00003fff041e7892 */ /* 0x000fe4000f8ec0ff */
[----:B------:R-:W-:Y:S01]  /*36a0*/  UISETP.LT.AND UP0, UPT, UR33, 0x1, UPT ;  /* 0x000000012100788c */ /* 0x000fe2000bf01270 */
[----:B------:R-:W-:Y:S01]  /*36b0*/  UMOV UR40, 0x0 ;  /* 0x0000000000287882 */ /* 0x000fe20000000000 */
[----:B------:R-:W-:Y:S01]  /*36c0*/  UMOV UR41, 0x10200490 ;  /* 0x1020049000297882 */ /* 0x000fe20000000000 */
[----:B------:R-:W-:Y:S02]  /*36d0*/  ULOP3.LUT UR29, UR5, 0x10000, URZ, 0xfc, !UPT ;  /* 0x00010000051d7892 */ /* 0x000fe4000f8efcff */
[----:B------:R-:W-:Y:S02]  /*36e0*/  ULOP3.LUT UR30, UR30, 0x10000, URZ, 0xfc, !UPT ;  /* 0x000100001e1e7892 */ /* 0x000fe4000f8efcff */
[----:B------:R-:W-:Y:S01]  /*36f0*/  USEL UR43, UR33, 0x1, !UP0 ;  /* 0x00000001212b7887 */ /* 0x000fe2000c000000 */
[----:B------:R-:W-:Y:S01]  /*3700*/  UMOV UR38, 0x0 ;  /* 0x0000000000267882 */ /* 0x000fe20000000000 */
[----:B------:R-:W-:Y:S01]  /*3710*/  UMOV UR39, 0x10200490 ;  /* 0x1020049000277882 */ /* 0x000fe20000000000 */
[----:B------:R-:W-:Y:S01]  /*3720*/  UMOV UR36, 0x0 ;  /* 0x0000000000247882 */ /* 0x000fe20000000000 */
[----:B------:R-:W-:Y:S01]  /*3730*/  UMOV UR37, 0x10200490 ;  /* 0x1020049000257882 */ /* 0x000fe20000000000 */
[----:B------:R-:W-:Y:S01]  /*3740*/  UMOV UR34, 0x0 ;  /* 0x0000000000227882 */ /* 0x000fe20000000000 */
[----:B------:R-:W-:Y:S01]  /*3750*/  UMOV UR35, 0x10200490 ;  /* 0x1020049000237882 */ /* 0x000fe20000000000 */
[----:B-1----:R-:W-:-:S15]  /*3760*/  R2UR UR44, R0 ;  /* 0x00000000002c72ca */ /* 0x002fde00000e0000 */
.L_x_74:
[C---:B------:R-:W-:Y:S02]  /*3770*/  LEA R0, R8.reuse, UR26, 0x3 ;  /* 0x0000001a08007c11 */ /* 0x040fe4000f8e18ff */
[----:B------:R-:W-:Y:S02]  /*3780*/  SHF.L.U32 R5, R3, 0x1f, RZ ;  /* 0x0000001f03057819 */ /* 0x000fe400000006ff */
[----:B------:R-:W-:Y:S02]  /*3790*/  LEA R4, R8, UR26, 0x4 ;  /* 0x0000001a08047c11 */ /* 0x000fe4000f8e20ff */
[----:B------:R-:W1:Y:S02]  /*37a0*/  SYNCS.PHASECHK.TRANS64.TRYWAIT P0, [R0+URZ+0x70], R5 ;  /* 0x00007005000075a7 */ /* 0x000e6400080011ff */
[----:B-1-3--:R-:W-:Y:S05]  /*37b0*/  @!P0 BRA `(.L_x_67) ;  /* 0x0000005800f88947 */ /* 0x00afea0003800000 */
.L_x_142:
[----:B-1----:R-:W1:Y:S01]  /*37c0*/  LDS.128 R4, [R4+0x100] ;  /* 0x0001000004047984 */ /* 0x002e620000000c00 */
[----:B------:R-:W-:Y:S02]  /*37d0*/  VIADD R0, R0, 0x80 ;  /* 0x0000008000007836 */ /* 0x000fe40000000000 */
[----:B------:R-:W-:Y:S01]  /*37e0*/  VIADD R8, R8, 0x1 ;  /* 0x0000000108087836 */ /* 0x000fe20000000000 */
[----:B------:R-:W-:Y:S01]  /*37f0*/  @!PT LDS RZ, [RZ] ;  /* 0x00000000fffff984 */ /* 0x000fe20000000800 */
[----:B------:R-:W-:Y:S01]  /*3800*/  @!PT LDS RZ, [RZ] ;  /* 0x00000000fffff984 */ /* 0x000fe20000000800 */
[----:B------:R-:W-:Y:S01]  /*3810*/  @!PT LDS RZ, [RZ] ;  /* 0x00000000fffff984 */ /* 0x000fe20000000800 */
[----:B------:R-:W-:Y:S01]  /*3820*/  @!PT LDS RZ, [RZ] ;  /* 0x00000000fffff984 */ /* 0x000fe20000000800 */
[----:B------:R2:W-:Y:S06]  /*3830*/  MEMBAR.ALL.CTA ;  /* 0x0000000000007992 */ /* 0x0005ec0000008000 */
[----:B--2---:R-:W2:Y:S01]  /*3840*/  FENCE.VIEW.ASYNC.S ;  /* 0x00000000000073c6 */ /* 0x004ea20000000000 */
[----:B------:R-:W-:-:S04]  /*3850*/  PRMT R0, RZ, 0x654, R0 ;  /* 0x00000654ff007816 */ /* 0x000fc80000000000 */
[----:B--2---:R2:W-:Y:S01]  /*3860*/  SYNCS.ARRIVE.TRANS64.RED.A1T0 RZ, [R0+URZ], RZ ;  /* 0x000000ff00ff79a7 */ /* 0x0045e200081004ff */
[----:B-1----:R-:W-:Y:S01]  /*3870*/  LOP3.LUT P1, RZ, R6, 0x1, RZ, 0xc0, !PT ;  /* 0x0000000106ff7812 */ /* 0x002fe2000782c0ff */
[----:B--2---:R-:W-:-:S12]  /*3880*/  BRA.U UP3, `(.L_x_68) ;  /* 0x0000000503087547 */ /* 0x004fd8000b800000 */
[----:B------:R-:W1:Y:S01]  /*3890*/  LDCU UR4, c[0x0][0x38c] ;  /* 0x00007180ff0477ac */ /* 0x000e620008000800 */
[----:B------:R-:W-:Y:S02]  /*38a0*/  PLOP3.LUT P2, PT, PT, PT, PT, 0x80, 0x8 ;  /* 0x000000000008781c */ /* 0x000fe40003f4f070 */
[----:B------:R-:W-:Y:S01]  /*38b0*/  SHF.L.U32 R5, R9, 0x1f, RZ ;  /* 0x0000001f09057819 */ /* 0x000fe200000006ff */
[----:B------:R-:W-:Y:S02]  /*38c0*/  ULEA UR31, UR32, UR26, 0x3 ;  /* 0x0000001a201f7291 */ /* 0x000fe4000f8e18ff */
[----:B------:R-:W-:Y:S02]  /*38d0*/  ULEA UR11, UR32, UR44, 0x7 ;  /* 0x0000002c200b7291 */ /* 0x000fe4000f8e38ff */
[----:B-1----:R-:W-:-:S06]  /*38e0*/  UISETP.GE.AND UP0, UPT, UR4, 0x1, UPT ;  /* 0x000000010400788c */ /* 0x002fcc000bf06270 */
[----:B------:R-:W-:-:S05]  /*38f0*/  PLOP3.LUT P0, PT, PT, PT, UP0, 0x80, 0x8 ;  /* 0x000000000008781c */ /* 0x000fca0003f0f008 */
[----:B------:R-:W-:-:S08]  /*3900*/  @UP0 ULEA UR4, UR23, UR26, 0x3 ;  /* 0x0000001a17040291 */ /* 0x000fd0000f8e18ff */
[----:B------:R-:W-:-:S04]  /*3910*/  @P0 SHF.L.U32 R0, R2, 0x1f, RZ ;  /* 0x0000001f02000819 */ /* 0x000fc800000006ff */
[----:B------:R1:W2:Y:S01]  /*3920*/  @P0 SYNCS.PHASECHK.TRANS64.TRYWAIT P2, [UR4], R0 ;  /* 0x00000000ff0005a7 */ /* 0x0002a20008041104 */
[----:B------:R-:W3:Y:S02]  /*3930*/  SYNCS.PHASECHK.TRANS64.TRYWAIT P0, [UR31+0xb0], R5 ;  /* 0x0000b005ff0075a7 */ /* 0x000ee4000800111f */
[----:B-123--:R-:W-:Y:S05]  /*3940*/  @!P0 BRA `(.L_x_69) ;  /* 0x0000005800a88947 */ /* 0x00efea0003800000 */
.L_x_144:
[----:B------:R-:W-:Y:S01]  /*3950*/  UMOV UR27, UR22 ;  /* 0x00000016001b7c82 */ /* 0x000fe20008000000 */
[----:B------:R-:W-:Y:S05]  /*3960*/  BRA.U !UP0, `(.L_x_70) ;  /* 0x0000000108c07547 */ /* 0x000fea000b800000 */
[----:B------:R-:W-:Y:S02]  /*3970*/  UIADD3 UR27, UPT, UPT, UR43, UR22, URZ ;  /* 0x000000162b1b7290 */ /* 0x000fe4000fffe0ff */
[----:B------:R-:W-:Y:S01]  /*3980*/  UPLOP3.LUT UP2, UPT, UPT, UPT, UPT, 0x40, 0x4 ;  /* 0x000000000004789c */ /* 0x000fe20003f4e870 */
[----:B------:R-:W-:Y:S01]  /*3990*/  UMOV UR24, UR33 ;  /* 0x0000002100187c82 */ /* 0x000fe20008000000 */
[----:B------:R-:W-:-:S09]  /*39a0*/  UMOV UR10, UR23 ;  /* 0x00000017000a7c82 */ /* 0x000fd20008000000 */
.L_x_73:
[----:B--2---:R-:W-:Y:S01]  /*39b0*/  ULEA UR5, UR10, UR26, 0x3 ;  /* 0x0000001a0a057291 */ /* 0x004fe2000f8e18ff */
[----:B---3--:R-:W-:Y:S11]  /*39c0*/  @P2 BRA `(.L_x_71) ;  /* 0x00000000000c2947 */ /* 0x008ff60003800000 */
[----:B-1----:R-:W-:Y:S04]  /*39d0*/  SHF.L.U32 R5, R2, 0x1f, RZ ;  /* 0x0000001f02057819 */ /* 0x002fe800000006ff */
[----:B------:R-:W1:Y:S02]  /*39e0*/  SYNCS.PHASECHK.TRANS64.TRYWAIT P0, [UR5], R5 ;  /* 0x00000005ff0075a7 */ /* 0x000e640008001105 */
[----:B-1----:R-:W-:Y:S05]  /*39f0*/  @!P0 BRA `(.L_x_72) ;  /* 0x0000005800948947 */ /* 0x002fea0003800000 */
.L_x_71:
[----:B------:R-:W-:Y:S01]  /*3a00*/  UISETP.NE.AND UP0, UPT, UR24, 0x1, UPT ;  /* 0x000000011800788c */ /* 0x000fe2000bf05270 */
[----:B------:R-:W-:Y:S01]  /*3a10*/  PLOP3.LUT P2, PT, PT, PT, PT, 0x80, 0x8 ;  /* 0x000000000008781c */ /* 0x000fe20003f4f070 */
[----:B------:R-:W-:Y:S02]  /*3a20*/  UIADD3 UR4, UPT, UPT, UR10, 0x1, URZ ;  /* 0x000000010a047890 */ /* 0x000fe4000fffe0ff */
[----:B------:R-:W-:Y:S02]  /*3a30*/  UIADD3 UR25, UPT, UPT, UR5, 0x20, URZ ;  /* 0x0000002005197890 */ /* 0x000fe4000fffe0ff */
[----:B------:R-:W-:Y:S01]  /*3a40*/  UISETP.NE.AND UP1, UPT, UR4, 0x4, UPT ;  /* 0x000000040400788c */ /* 0x000fe2000bf25270 */
[----:B------:R-:W-:Y:S01]  /*3a50*/  PLOP3.LUT P0, PT, PT, PT, UP0, 0x80, 0x8 ;  /* 0x000000000008781c */ /* 0x000fe20003f0f008 */
[----:B------:R-:W-:Y:S02]  /*3a60*/  UIADD3 UR22, UPT, UPT, UR22, 0x1, URZ ;  /* 0x0000000116167890 */ /* 0x000fe4000fffe0ff */
[----:B------:R-:W-:Y:S02]  /*3a70*/  USEL UR6, URZ, 0x1, UP1 ;  /* 0x00000001ff067887 */ /* 0x000fe40008800000 */
[----:B------:R-:W-:Y:S02]  /*3a80*/  USEL UR23, UR4, URZ, UP1 ;  /* 0x000000ff04177287 */ /* 0x000fe40008800000 */
[----:B------:R-:W-:Y:S02]  /*3a90*/  UIADD3 UR24, UPT, UPT, UR24, -0x1, URZ ;  /* 0xffffffff18187890 */ /* 0x000fe4000fffe0ff */
[----:B------:R-:W-:Y:S01]  /*3aa0*/  @UP0 ULEA UR4, UR23, UR26, 0x3 ;  /* 0x0000001a17040291 */ /* 0x000fe2000f8e18ff */
[----:B------:R-:W-:Y:S01]  /*3ab0*/  LOP3.LUT R2, R2, UR6, RZ, 0x3c, !PT ;  /* 0x0000000602027c12 */ /* 0x000fe2000f8e3cff */
[----:B------:R-:W-:Y:S02]  /*3ac0*/  ULEA UR6, UR10, UR30, 0x9 ;  /* 0x0000001e0a067291 */ /* 0x000fe4000f8e48ff */
[----:B------:R-:W-:Y:S01]  /*3ad0*/  UISETP.NE.AND UP0, UPT, UR22, UR27, UPT ;  /* 0x0000001b1600728c */ /* 0x000fe2000bf05270 */
[----:B-1----:R-:W-:Y:S01]  /*3ae0*/  @P0 SHF.L.U32 R0, R2, 0x1f, RZ ;  /* 0x0000001f02000819 */ /* 0x002fe200000006ff */
[----:B------:R-:W-:Y:S02]  /*3af0*/  UIADD3 UR20, UPT, UPT, UR6, 0x2, URZ ;  /* 0x0000000206147890 */ /* 0x000fe4000fffe0ff */
[----:B------:R-:W-:Y:S01]  /*3b00*/  UIADD3 UR16, UPT, UPT, UR6, 0x4, URZ ;  /* 0x0000000406107890 */ /* 0x000fe2000fffe0ff */
[----:B------:R2:W3:Y:S01]  /*3b10*/  @P0 SYNCS.PHASECHK.TRANS64.TRYWAIT P2, [UR4], R0 ;  /* 0x00000000ff0005a7 */ /* 0x0004e20008041104 */
[----:B------:R-:W-:Y:S02]  /*3b20*/  ULEA UR4, UR10, UR29, 0xa ;  /* 0x0000001d0a047291 */ /* 0x000fe4000f8e50ff */
[----:B------:R-:W-:Y:S02]  /*3b30*/  UIADD3 UR12, UPT, UPT, UR6, 0x6, URZ ;  /* 0x00000006060c7890 */ /* 0x000fe4000fffe0ff */
[----:B------:R-:W-:Y:S02]  /*3b40*/  UIADD3 UR18, UPT, UPT, UR4, 0x2, URZ ;  /* 0x0000000204127890 */ /* 0x000fe4000fffe0ff */
[----:B------:R-:W-:Y:S02]  /*3b50*/  UIADD3 UR14, UPT, UPT, UR4, 0x4, URZ ;  /* 0x00000004040e7890 */ /* 0x000fe4000fffe0ff */
[----:B------:R-:W-:Y:S01]  /*3b60*/  UIADD3 UR8, UPT, UPT, UR4, 0x6, URZ ;  /* 0x0000000604087890 */ /* 0x000fe2000fffe0ff */
[----:B------:R-:W-:Y:S01]  /*3b70*/  UMOV UR7, 0x40004040 ;  /* 0x4000404000077882 */ /* 0x000fe20000000000 */
[----:B------:R-:W-:Y:S01]  /*3b80*/  UMOV UR5, 0x40004040 ;  /* 0x4000404000057882 */ /* 0x000fe20000000000 */
[----:B------:R-:W-:Y:S01]  /*3b90*/  UMOV UR21, 0x40004040 ;  /* 0x4000404000157882 */ /* 0x000fe20000000000 */
[----:B------:R2:W-:Y:S01]  /*3ba0*/  UTCQMMA.2CTA gdesc[UR4], gdesc[UR6], tmem[UR11], tmem[UR40], idesc[UR41], UP2 ;  /* 0x00ff2806040075ea */ /* 0x0005e2000920030b */
[----:B------:R-:W-:Y:S01]  /*3bb0*/  UPLOP3.LUT UP2, UPT, UPT, UPT, UPT, 0x80, 0x8 ;  /* 0x000000000008789c */ /* 0x000fe20003f4f070 */
[----:B------:R-:W-:Y:S01]  /*3bc0*/  UMOV UR19, 0x40004040 ;  /* 0x4000404000137882 */ /* 0x000fe20000000000 */
[----:B------:R-:W-:Y:S01]  /*3bd0*/  UMOV UR17, 0x40004040 ;  /* 0x4000404000117882 */ /* 0x000fe20000000000 */
[----:B------:R2:W-:Y:S01]  /*3be0*/  UTCQMMA.2CTA gdesc[UR18], gdesc[UR20], tmem[UR11], tmem[UR38], idesc[UR39], UPT ;  /* 0x00ff2614120075ea */ /* 0x0005e2000ba0030b */
[----:B------:R-:W-:Y:S01]  /*3bf0*/  UMOV UR15, 0x40004040 ;  /* 0x40004040000f7882 */ /* 0x000fe20000000000 */
[----:B------:R-:W-:Y:S01]  /*3c00*/  UMOV UR13, 0x40004040 ;  /* 0x40004040000d7882 */ /* 0x000fe20000000000 */
[----:B------:R-:W-:Y:S01]  /*3c10*/  UMOV UR9, 0x40004040 ;  /* 0x4000404000097882 */ /* 0x000fe20000000000 */
[----:B------:R2:W-:Y:S01]  /*3c20*/  UTCQMMA.2CTA gdesc[UR14], gdesc[UR16], tmem[UR11], tmem[UR36], idesc[UR37], UPT ;  /* 0x00ff24100e0075ea */ /* 0x0005e2000ba0030b */
[----:B------:R2:W-:Y:S01]  /*3c30*/  UTCQMMA.2CTA gdesc[UR8], gdesc[UR12], tmem[UR11], tmem[UR34], idesc[UR35], UPT ;  /* 0x00ff220c080075ea */ /* 0x0005e2000ba0030b */
[----:B------:R2:W-:Y:S01]  /*3c40*/  UTCBAR.2CTA.MULTICAST [UR25], URZ, UR28 ;  /* 0x000000ff190073e9 */ /* 0x0005e2000820081c */
[----:B------:R-:W-:Y:S01]  /*3c50*/  UMOV UR10, UR23 ;  /* 0x00000017000a7c82 */ /* 0x000fe20008000000 */
[----:B------:R-:W-:Y:S05]  /*3c60*/  BRA.U UP0, `(.L_x_73) ;  /* 0xfffffffd00507547 */ /* 0x000fea000b83ffff */
.L_x_70:
[----:B--2---:R-:W-:Y:S01]  /*3c70*/  UIADD3 UR4, UPT, UPT, UR31, 0x90, URZ ;  /* 0x000000901f047890 */ /* 0x004fe2000fffe0ff */
[----:B------:R-:W-:-:S08]  /*3c80*/  UMOV UR22, UR27 ;  /* 0x0000001b00167c82 */ /* 0x000fd00008000000 */
[----:B------:R2:W-:Y:S01]  /*3c90*/  UTCBAR.2CTA.MULTICAST [UR4], URZ, UR42 ;  /* 0x000000ff040073e9 */ /* 0x0005e2000820082a */
[----:B------:R-:W-:Y:S02]  /*3ca0*/  NOP ;  /* 0x0000000000007918 */ /* 0x000fe40000000000 */
.L_x_68:
[----:B--2---:R-:W-:Y:S01]  /*3cb0*/  UIADD3 UR4, UPT, UPT, UR32, 0x1, URZ ;  /* 0x0000000120047890 */ /* 0x004fe2000fffe0ff */
[----:B------:R-:W-:-:S03]  /*3cc0*/  ISETP.NE.AND P0, PT, R8, 0x2, PT ;  /* 0x000000020800780c */ /* 0x000fc60003f05270 */
[----:B------:R-:W-:Y:S01]  /*3cd0*/  UISETP.NE.AND UP0, UPT, UR4, 0x4, UPT ;  /* 0x000000040400788c */ /* 0x000fe2000bf05270 */
[----:B-1----:R-:W-:Y:S02]  /*3ce0*/  SEL R0, RZ, 0x1, P0 ;  /* 0x00000001ff007807 */ /* 0x002fe40000000000 */
[----:B------:R-:W-:Y:S01]  /*3cf0*/  SEL R8, R8, RZ, P0 ;  /* 0x000000ff08087207 */ /* 0x000fe20000000000 */
[----:B------:R-:W-:Y:S01]  /*3d00*/  USEL UR5, URZ, 0x1, UP0 ;  /* 0x00000001ff057887 */ /* 0x000fe20008000000 */
[----:B------:R-:W-:Y:S01]  /*3d10*/  LOP3.LUT R3, R3, R0, RZ, 0x3c, !PT ;  /* 0x0000000003037212 */ /* 0x000fe200078e3cff */
[----:B------:R-:W-:-:S04]  /*3d20*/  USEL UR32, UR4, URZ, UP0 ;  /* 0x000000ff04207287 */ /* 0x000fc80008000000 */
[----:B------:R-:W-:Y:S01]  /*3d30*/  LOP3.LUT R9, R9, UR5, RZ, 0x3c, !PT ;  /* 0x0000000509097c12 */ /* 0x000fe2000f8e3cff */
[----:B------:R-:W-:Y:S07]  /*3d40*/  @P1 BRA `(.L_x_74) ;  /* 0xfffffff800881947 */ /* 0x000fee000383ffff */
[----:B------:R-:W1:Y:S01]  /*3d50*/  S2UR UR8, SR_CgaCtaId ;  /* 0x00000000000879c3 */ /* 0x000e620000008800 */
[----:B------:R-:W-:Y:S01]  /*3d60*/  ELECT P0, URZ, PT ;  /* 0x0000000000ff782f */ /* 0x000fe20003800000 */
[----:B------:R-:W-:Y:S01]  /*3d70*/  HFMA2 R0, -RZ, RZ, 0, 5.9604644775390625e-08 ;  /* 0x00000001ff007431 */ /* 0x000fe200000001ff */
[----:B------:R-:W-:-:S05]  /*3d80*/  UMOV UR4, 0x40 ;  /* 0x0000004000047882 */ /* 0x000fca0000000000 */
[----:B------:R-:W-:Y:S01]  /*3d90*/  UVIRTCOUNT.DEALLOC.SMPOOL 0x80 ;  /* 0x000000800000784c */ /* 0x000fe20000000000 */
[----:B------:R-:W-:Y:S02]  /*3da0*/  UISETP.NE.AND UP1, UPT, UR46, URZ, UPT ;  /* 0x000000ff2e00728c */ /* 0x000fe4000bf25270 */
[----:B-1----:R-:W-:-:S09]  /*3db0*/  ULEA UR8, UR8, UR4, 0x18 ;  /* 0x0000000408087291 */ /* 0x002fd2000f8ec0ff */
[----:B------:R1:W-:Y:S01]  /*3dc0*/  @P0 STS.U8 [UR8+0x1c], R0 ;  /* 0x00001c00ff000988 */ /* 0x0003e20008000008 */
[----:B------:R-:W-:Y:S05]  /*3dd0*/  BRA.U UP1, `(.L_x_75) ;  /* 0x0000000101a07547 */ /* 0x000fea000b800000 */
[----:B------:R-:W-:Y:S01]  /*3de0*/  UIADD3 UR7, UPT, UPT, UR26, 0xb0, URZ ;  /* 0x000000b01a077890 */ /* 0x000fe2000fffe0ff */
[----:B------:R-:W-:-:S03]  /*3df0*/  SHF.L.U32 R3, R9, 0x1f, RZ ;  /* 0x0000001f09037819 */ /* 0x000fc600000006ff */
[----:B------:R-:W-:-:S09]  /*3e00*/  ULEA UR4, UR32, UR7, 0x3 ;  /* 0x0000000720047291 */ /* 0x000fd2000f8e18ff */
[----:B------:R-:W2:Y:S02]  /*3e10*/  SYNCS.PHASECHK.TRANS64.TRYWAIT P0, [UR4], R3 ;  /* 0x00000003ff0075a7 */ /* 0x000ea40008001104 */
[----:B--2---:R-:W-:Y:S05]  /*3e20*/  @!P0 BRA `(.L_x_76) ;  /* 0x0000005400a08947 */ /* 0x004fea0003800000 */
.L_x_147:
        /* <DEDUP_REMOVED lines=9> */
.L_x_149:
        /* <DEDUP_REMOVED lines=9> */
.L_x_151:
[----:B------:R-:W-:-:S04]  /*3f50*/  UIADD3 UR4, UPT, UPT, UR4, 0x1, URZ ;  /* 0x0000000104047890 */ /* 0x000fc8000fffe0ff */
[----:B------:R-:W-:-:S04]  /*3f60*/  UISETP.NE.AND UP0, UPT, UR4, 0x4, UPT ;  /* 0x000000040400788c */ /* 0x000fc8000bf05270 */
[----:B------:R-:W-:Y:S02]  /*3f70*/  USEL UR5, URZ, 0x1, UP0 ;  /* 0x00000001ff057887 */ /* 0x000fe40008000000 */
[----:B------:R-:W-:-:S04]  /*3f80*/  USEL UR4, UR4, URZ, UP0 ;  /* 0x000000ff04047287 */ /* 0x000fc80008000000 */
[----:B------:R-:W-:Y:S01]  /*3f90*/  ULEA UR4, UR4, UR7, 0x3 ;  /* 0x0000000704047291 */ /* 0x000fe2000f8e18ff */
[----:B-1----:R-:W-:-:S04]  /*3fa0*/  LOP3.LUT R3, R2, UR5, RZ, 0x3c, !PT ;  /* 0x0000000502037c12 */ /* 0x002fc8000f8e3cff */
[----:B------:R-:W-:Y:S01]  /*3fb0*/  SHF.L.U32 R3, R3, 0x1f, RZ ;  /* 0x0000001f03037819 */ /* 0x000fe200000006ff */
[----:B------:R-:W-:-:S04]  /*3fc0*/  IMAD.U32 R0, RZ, RZ, UR4 ;  /* 0x00000004ff007e24 */ /* 0x000fc8000f8e00ff */
[----:B------:R1:W2:Y:S03]  /*3fd0*/  SYNCS.PHASECHK.TRANS64.TRYWAIT P0, [R0+URZ], R3 ;  /* 0x00000003000075a7 */ /* 0x0002a600080011ff */
[----:B--2---:R-:W-:Y:S05]  /*3fe0*/  @!P0 NANOSLEEP.SYNCS 0x989680 ;  /* 0x009896800000895d */ /* 0x004fea0003900000 */
[----:B------:R-:W2:Y:S02]  /*3ff0*/  @!P0 SYNCS.PHASECHK.TRANS64 P0, [R0+URZ], R3 ;  /* 0x00000003000085a7 */ /* 0x000ea400080010ff */
[----:B--2---:R-:W-:Y:S05]  /*4000*/  @P0 BRA `(.L_x_79) ;  /* 0x0000000000200947 */ /* 0x004fea0003800000 */
.L_x_80:
[----:B--2---:R2:W4:Y:S02]  /*4010*/  SYNCS.PHASECHK.TRANS64.TRYWAIT P0, [R0+URZ], R3 ;  /* 0x00000003000075a7 */ /* 0x00452400080011ff */
[----:B----4-:R-:W-:Y:S05]  /*4020*/  @!P0 NANOSLEEP.SYNCS 0x989680 ;  /* 0x009896800000895d */ /* 0x010fea0003900000 */
[----:B------:R-:W4:Y:S02]  /*4030*/  @!P0 SYNCS.PHASECHK.TRANS64 P0, [R0+URZ], R3 ;  /* 0x00000003000085a7 */ /* 0x000f2400080010ff */
[----:B----4-:R-:W-:Y:S05]  /*4040*/  @!P0 BRA `(.L_x_80) ;  /* 0xfffffffc00f08947 */ /* 0x010fea000383ffff */
[----:B------:R-:W-:Y:S05]  /*4050*/  BRA `(.L_x_79) ;  /* 0x00000000000c7947 */ /* 0x000fea0003800000 */
.L_x_75:
[----:B------:R-:W-:-:S04]  /*4060*/  UIADD3 UR4, UPT, UPT, UR26, 0xf0, URZ ;  /* 0x000000f01a047890 */ /* 0x000fc8000fffe0ff */
[----:B------:R-:W-:-:S09]  /*4070*/  UPRMT UR4, UR45, 0x654, UR4 ;  /* 0x000006542d047896 */ /* 0x000fd20008000004 */
[----:B------:R-:W-:Y:S03]  /*4080*/  SYNCS.ARRIVE.TRANS64.RED.A1T0 RZ, [UR4], RZ ;  /* 0x000000ffffff79a7 */ /* 0x000fe60008100404 */
.L_x_79:
[----:B-12---:R-:W-:Y:S01]  /*4090*/  SHF.L.U32 R3, RZ, 0x1f, RZ ;  /* 0x0000001fff037819 */ /* 0x006fe200000006ff */
[----:B------:R-:W-:Y:S01]  /*40a0*/  UIADD3 UR4, UPT, UPT, UR26, 0xf0, URZ ;  /* 0x000000f01a047890 */ /* 0x000fe2000fffe0ff */
[----:B------:R-:W-:Y:S02]  /*40b0*/  PLOP3.LUT P0, PT, PT, PT, UP1, 0x80, 0x8 ;  /* 0x000000000008781c */ /* 0x000fe40003f0f018 */
[----:B------:R-:W1:Y:S02]  /*40c0*/  SYNCS.PHASECHK.TRANS64.TRYWAIT P1, [UR26+0xf0], R3 ;  /* 0x0000f003ff0075a7 */ /* 0x000e64000802111a */
[----:B-1----:R-:W-:Y:S09]  /*40d0*/  @!P1 BRA `(.L_x_81) ;  /* 0x00000054003c9947 */ /* 0x002ff20003800000 */
.L_x_153:
[----:B------:R-:W-:Y:S01]  /*40e0*/  @!UP1 UPRMT UR4, UR45, 0x654, UR4 ;  /* 0x000006542d049896 */ /* 0x000fe20008000004 */
[----:B------:R-:W-:Y:S01]  /*40f0*/  UMOV UR5, 0xffff ;  /* 0x0000ffff00057882 */ /* 0x000fe20000000000 */
[----:B------:R-:W-:-:S07]  /*4100*/  UMOV UR6, 0x1 ;  /* 0x0000000100067882 */ /* 0x000fce0000000000 */
[----:B------:R-:W-:Y:S01]  /*4110*/  @!P0 SYNCS.ARRIVE.TRANS64.RED.A1T0 RZ, [UR4], RZ ;  /* 0x000000ffffff89a7 */ /* 0x000fe20008100404 */
[----:B------:R-:W-:Y:S01]  /*4120*/  NOP ;  /* 0x0000000000007918 */ /* 0x000fe20000000000 */
[----:B-1----:R-:W1:Y:S01]  /*4130*/  LDS R0, [UR8+0x14] ;  /* 0x00001408ff007984 */ /* 0x002e620008000800 */
[----:B------:R-:W-:-:S04]  /*4140*/  ULOP3.LUT UR4, UR44, 0xffff, URZ, 0xc0, !UPT ;  /* 0x0000ffff2c047892 */ /* 0x000fc8000f8ec0ff */
[----:B------:R-:W-:-:S04]  /*4150*/  USHF.R.U32.HI UR4, URZ, 0x5, UR4 ;  /* 0x00000005ff047899 */ /* 0x000fc80008011604 */
[----:B------:R-:W-:Y:S02]  /*4160*/  USHF.L.U32 UR5, UR5, UR4, URZ ;  /* 0x0000000405057299 */ /* 0x000fe400080006ff */
[----:B------:R-:W-:-:S04]  /*4170*/  USHF.L.U32 UR4, UR6, UR4, URZ ;  /* 0x0000000406047299 */ /* 0x000fc800080006ff */
[----:B-1----:R-:W-:-:S04]  /*4180*/  LOP3.LUT R0, R0, UR5, RZ, 0xc0, !PT ;  /* 0x0000000500007c12 */ /* 0x002fc8000f8ec0ff */
[----:B------:R-:W-:-:S13]  /*4190*/  ISETP.NE.AND P0, PT, R0, UR5, PT ;  /* 0x0000000500007c0c */ /* 0x000fda000bf05270 */
[----:B------:R-:W-:Y:S05]  /*41a0*/  @P0 BRA `(.L_x_82) ;  /* 0x0000000000580947 */ /* 0x000fea0003800000 */
[----:B------:R-:W1:Y:S02]  /*41b0*/  LDS R0, [UR8+0x18] ;  /* 0x00001808ff007984 */ /* 0x000e640008000800 */
[----:B-1----:R-:W-:-:S04]  /*41c0*/  LOP3.LUT R0, R0, UR4, RZ, 0xc0, !PT ;  /* 0x0000000400007c12 */ /* 0x002fc8000f8ec0ff */
[----:B------:R-:W-:-:S13]  /*41d0*/  ISETP.NE.AND P0, PT, R0, UR4, PT ;  /* 0x0000000400007c0c */ /* 0x000fda000bf05270 */
[----:B------:R-:W-:Y:S05]  /*41e0*/  @P0 BRA `(.L_x_83) ;  /* 0x00000000003c0947 */ /* 0x000fea0003800000 */
[----:B------:R-:W1:Y:S01]  /*41f0*/  S2R R2, SR_LANEID ;  /* 0x0000000000027919 */ /* 0x000e620000000000 */
[----:B------:R-:W-:Y:S01]  /*4200*/  ULOP3.LUT UR5, URZ, UR5, URZ, 0x33, !UPT ;  /* 0x00000005ff057292 */ /* 0x000fe2000f8e33ff */
[----:B------:R-:W-:Y:S01]  /*4210*/  LOP3.LUT R4, RZ, UR4, RZ, 0x33, !PT ;  /* 0x00000004ff047c12 */ /* 0x000fe2000f8e33ff */
[----:B------:R-:W-:Y:S02]  /*4220*/  VOTEU.ANY UR4, UPT, PT ;  /* 0x0000000000047886 */ /* 0x000fe400038e0100 */
[----:B------:R-:W-:Y:S01]  /*4230*/  UFLO.U32 UR4, UR4 ;  /* 0x00000004000472bd */ /* 0x000fe200080e0000 */
[----:B------:R-:W2:Y:S01]  /*4240*/  REDUX UR6, R4 ;  /* 0x00000000040673c4 */ /* 0x000ea20000000000 */
[----:B------:R-:W-:-:S06]  /*4250*/  IMAD.U32 R0, RZ, RZ, UR5 ;  /* 0x00000005ff007e24 */ /* 0x000fcc000f8e00ff */
[----:B------:R4:W-:Y:S01]  /*4260*/  UTCATOMSWS.AND URZ, UR5 ;  /* 0x0000000500ff79e3 */ /* 0x0009e20008000000 */
[----:B------:R-:W3:Y:S01]  /*4270*/  REDUX UR7, R0 ;  /* 0x00000000000773c4 */ /* 0x000ee20000000000 */
[----:B-1----:R-:W-:Y:S01]  /*4280*/  ISETP.EQ.U32.AND P0, PT, R2, UR4, PT ;  /* 0x0000000402007c0c */ /* 0x002fe2000bf02070 */
[----:B--2---:R-:W-:Y:S01]  /*4290*/  IMAD.U32 R2, RZ, RZ, UR6 ;  /* 0x00000006ff027e24 */ /* 0x004fe2000f8e00ff */
[----:B---3--:R-:W-:-:S11]  /*42a0*/  MOV R3, UR7 ;  /* 0x0000000700037c02 */ /* 0x008fd60008000f00 */
[----:B------:R4:W-:Y:S04]  /*42b0*/  @P0 ATOMS.AND RZ, [UR8+0x14], R3 ;  /* 0x00001403ffff098c */ /* 0x0009e8000a800008 */
[----:B------:R4:W-:Y:S01]  /*42c0*/  @P0 ATOMS.AND RZ, [UR8+0x18], R2 ;  /* 0x00001802ffff098c */ /* 0x0009e2000a800008 */
[----:B------:R-:W-:Y:S05]  /*42d0*/  BRA `(.L_x_84) ;  /* 0x0000000000147947 */ /* 0x000fea0003800000 */
.L_x_83:
[----:B------:R-:W-:Y:S02]  /*42e0*/  MOV R2, 0x4300 ;  /* 0x0000430000027802 */ /* 0x000fe40000000f00 */
[----:B---3-5:R-:W-:Y:S05]  /*42f0*/  CALL.REL.NOINC `($__internal_0_$__cuda_sm10x_tcgen05_guardrail_trap_col_being_dealloced_not_returned_by_alloc) ;  /* 0x0000005400907944 */ /* 0x028fea0003c00000 */
[----:B------:R-:W-:Y:S05]  /*4300*/  BRA `(.L_x_84) ;  /* 0x0000000000087947 */ /* 0x000fea0003800000 */
.L_x_82:
[----:B------:R-:W-:Y:S02]  /*4310*/  MOV R2, 0x4330 ;  /* 0x0000433000027802 */ /* 0x000fe40000000f00 */
[----:B---3-5:R-:W-:Y:S05]  /*4320*/  CALL.REL.NOINC `($__internal_2_$__cuda_sm10x_tcgen05_guardrail_trap_unallocated_columns_being_dealloced) ;  /* 0x00000054009c7944 */ /* 0x028fea0003c00000 */
.L_x_84:
[----:B------:R-:W-:Y:S01]  /*4330*/  NOP ;  /* 0x0000000000007918 */ /* 0x000fe20000000000 */
[----:B----4-:R-:W-:Y:S05]  /*4340*/  EXIT ;  /* 0x000000000000794d */ /* 0x010fea0003800000 */
.L_x_55:
[----:B------:R-:W-:-:S09]  /*4350*/  UISETP.NE.OR UP0, UPT, UR13, 0x3, !UP3 ;  /* 0x000000030d00788c */ /* 0x000fd2000df05670 */
[----:B------:R-:W-:Y:S05]  /*4360*/  BRA.U UP0, `(.L_x_85) ;  /* 0x0000000d007c7547 */ /* 0x000fea000b800000 */
[----:B------:R-:W1:Y:S01]  /*4370*/  LDCU UR32, c[0x0][0x370] ;  /* 0x00006e00ff2077ac */ /* 0x000e620008000800 */
[----:B------:R-:W2:Y:S01]  /*4380*/  LDC.64 R16, c[0x0][0x348] ;  /* 0x0000d200ff107b82 */ /* 0x000ea20000000a00 */
[----:B------:R-:W-:Y:S02]  /*4390*/  HFMA2 R13, -RZ, RZ, 0, 0 ;  /* 0x00000000ff0d7431 */ /* 0x000fe400000001ff */
[----:B------:R-:W-:Y:S01]  /*43a0*/  IMAD.MOV.U32 R15, RZ, RZ, 0x1 ;  /* 0x00000001ff0f7424 */ /* 0x000fe200078e00ff */
[----:B------:R-:W1:Y:S01]  /*43b0*/  LDCU.128 UR28, c[0x0][0xb10] ;  /* 0x00016200ff1c77ac */ /* 0x000e620008000c00 */
[----:B------:R-:W-:Y:S01]  /*43c0*/  IMAD.MOV.U32 R14, RZ, RZ, RZ ;  /* 0x000000ffff0e7224 */ /* 0x000fe200078e00ff */
[----:B------:R-:W-:Y:S01]  /*43d0*/  MOV R7, 0x2000 ;  /* 0x0000200000077802 */ /* 0x000fe20000000f00 */
[----:B------:R-:W3:Y:S01]  /*43e0*/  LDCU UR27, c[0x0][0x374] ;  /* 0x00006e80ff1b77ac */ /* 0x000ee20008000800 */
[----:B------:R-:W4:Y:S01]  /*43f0*/  LDC.64 R2, c[0x0][0x888] ;  /* 0x00022200ff027b82 */ /* 0x000f220000000a00 */
[----:B------:R-:W3:Y:S01]  /*4400*/  LDCU UR15, c[0x0][0xb0c] ;  /* 0x00016180ff0f77ac */ /* 0x000ee20008000800 */
[----:B------:R-:W2:Y:S06]  /*4410*/  LDCU UR38, c[0x0][0xb20] ;  /* 0x00016400ff2677ac */ /* 0x000eac0008000800 */
[----:B------:R-:W4:Y:S01]  /*4420*/  LDC.64 R4, c[0x0][0x890] ;  /* 0x00022400ff047b82 */ /* 0x000f220000000a00 */
[----:B------:R-:W2:Y:S01]  /*4430*/  LDCU UR4, c[0x0][0xb30] ;  /* 0x00016600ff0477ac */ /* 0x000ea20008000800 */
[----:B------:R-:W-:Y:S01]  /*4440*/  UMOV UR21, 0x400 ;  /* 0x0000040000157882 */ /* 0x000fe20000000000 */
[----:B-1----:R-:W-:-:S02]  /*4450*/  UIMAD.WIDE.U32 UR6, UR32, UR28, URZ ;  /* 0x0000001c200672a5 */ /* 0x002fc4000f8e00ff */
[----:B---3--:R-:W-:Y:S02]  /*4460*/  UIMAD.WIDE.U32 UR8, UR27, UR31, URZ ;  /* 0x0000001f1b0872a5 */ /* 0x008fe4000f8e00ff */
[----:B------:R-:W-:Y:S02]  /*4470*/  ULEA UR21, UR48, UR21, 0x18 ;  /* 0x0000001530157291 */ /* 0x000fe4000f8ec0ff */
[----:B------:R-:W-:Y:S02]  /*4480*/  UPLOP3.LUT UP3, UPT, UPT, UPT, UPT, 0x40, 0x4 ;  /* 0x000000000004789c */ /* 0x000fe40003f6e870 */
[----:B------:R-:W-:Y:S02]  /*4490*/  UIADD3 UR33, UPT, UPT, UR21, 0x48, URZ ;  /* 0x0000004815217890 */ /* 0x000fe4000fffe0ff */
[----:B------:R-:W-:Y:S01]  /*44a0*/  UIADD3 UR17, UPT, UPT, UR21, 0x40, URZ ;  /* 0x0000004015117890 */ /* 0x000fe2000fffe0ff */
[----:B------:R-:W-:Y:S01]  /*44b0*/  UMOV UR6, UR7 ;  /* 0x0000000700067c82 */ /* 0x000fe20008000000 */
[----:B------:R-:W-:Y:S01]  /*44c0*/  UMOV UR35, UR9 ;  /* 0x0000000900237c82 */ /* 0x000fe20008000000 */
[----:B------:R-:W-:-:S02]  /*44d0*/  UISETP.GE.AND UP0, UPT, UR42, 0x1, UPT ;  /* 0x000000012a00788c */ /* 0x000fc4000bf06270 */
[----:B------:R-:W-:Y:S01]  /*44e0*/  UISETP.NE.AND UP4, UPT, UR42, 0x1, UPT ;  /* 0x000000012a00788c */ /* 0x000fe2000bf85270 */
[----:B------:R-:W1:Y:S01]  /*44f0*/  LDCU.64 UR22, c[0x0][0xb28] ;  /* 0x00016500ff1677ac */ /* 0x000e620008000a00 */
[----:B------:R-:W-:Y:S02]  /*4500*/  UISETP.NE.AND UP6, UPT, UR15, 0x1, UPT ;  /* 0x000000010f00788c */ /* 0x000fe4000bfc5270 */
[----:B------:R-:W-:Y:S02]  /*4510*/  UISETP.NE.AND UP5, UPT, UR30, 0x1, UPT ;  /* 0x000000011e00788c */ /* 0x000fe4000bfa5270 */
[----:B------:R-:W-:Y:S02]  /*4520*/  UPRMT UR33, UR48, 0x654, UR33 ;  /* 0x0000065430217896 */ /* 0x000fe40008000021 */
[----:B------:R-:W-:Y:S02]  /*4530*/  USHF.R.U32.HI UR37, URZ, UR29, UR6 ;  /* 0x0000001dff257299 */ /* 0x000fe40008011606 */
[----:B------:R-:W-:-:S02]  /*4540*/  UPRMT UR34, UR48, 0x654, UR17 ;  /* 0x0000065430227896 */ /* 0x000fc40008000011 */
[----:B--2---:R-:W-:Y:S02]  /*4550*/  USHF.R.U32.HI UR35, URZ, UR38, UR35 ;  /* 0x00000026ff237299 */ /* 0x004fe40008011623 */
[----:B------:R-:W-:-:S11]  /*4560*/  UISETP.NE.AND UP2, UPT, UR4, 0x1, UPT ;  /* 0x000000010400788c */ /* 0x000fd6000bf45270 */
.L_x_94:
[C---:B------:R-:W-:Y:S02]  /*4570*/  LEA R12, R14.reuse, UR21, 0x3 ;  /* 0x000000150e0c7c11 */ /* 0x040fe4000f8e18ff */
[----:B------:R-:W-:Y:S02]  /*4580*/  SHF.L.U32 R9, R13, 0x1f, RZ ;  /* 0x0000001f0d097819 */ /* 0x000fe400000006ff */
[----:B------:R-:W-:Y:S02]  /*4590*/  LEA R10, R14, UR21, 0x4 ;  /* 0x000000150e0a7c11 */ /* 0x000fe4000f8e20ff */
[----:B--2---:R-:W2:Y:S02]  /*45a0*/  SYNCS.PHASECHK.TRANS64.TRYWAIT P0, [R12+URZ+0x70], R9 ;  /* 0x000070090c0075a7 */ /* 0x004ea400080011ff */
[----:B--2---:R-:W-:Y:S05]  /*45b0*/  @!P0 BRA `(.L_x_86) ;  /* 0x00000050001c8947 */ /* 0x004fea0003800000 */
.L_x_154:
[----:B--2---:R-:W2:Y:S01]  /*45c0*/  LDS.128 R8, [R10+0x100] ;  /* 0x000100000a087984 */ /* 0x004ea20000000c00 */
[----:B------:R-:W-:Y:S01]  /*45d0*/  UISETP.GE.AND UP0, UPT, UR42, 0x1, UPT ;  /* 0x000000012a00788c */ /* 0x000fe2000bf06270 */
[----:B------:R-:W-:Y:S01]  /*45e0*/  @!PT LDS RZ, [RZ] ;  /* 0x00000000fffff984 */ /* 0x000fe20000000800 */
[----:B------:R-:W-:Y:S01]  /*45f0*/  @!PT LDS RZ, [RZ] ;  /* 0x00000000fffff984 */ /* 0x000fe20000000800 */
[----:B------:R-:W-:Y:S01]  /*4600*/  @!PT LDS RZ, [RZ] ;  /* 0x00000000fffff984 */ /* 0x000fe20000000800 */
[----:B------:R-:W-:Y:S01]  /*4610*/  @!PT LDS RZ, [RZ] ;  /* 0x00000000fffff984 */ /* 0x000fe20000000800 */
[----:B------:R3:W-:Y:S06]  /*4620*/  MEMBAR.ALL.CTA ;  /* 0x0000000000007992 */ /* 0x0007ec0000008000 */
[----:B---3--:R-:W3:Y:S01]  /*4630*/  FENCE.VIEW.ASYNC.S ;  /* 0x00000000000073c6 */ /* 0x008ee20000000000 */
[----:B--2---:R-:W-:Y:S11]  /*4640*/  LOP3.LUT P0, RZ, R10, 0x1, RZ, 0xc0, !PT ;  /* 0x000000010aff7812 */ /* 0x004ff6000780c0ff */
[----:B------:R-:W-:Y:S02]  /*4650*/  @!UPT UIADD3 URZ, UPT, UPT, URZ, URZ, URZ ;  /* 0x000000fffffff290 */ /* 0x000fe4000fffe0ff */
[----:B---3--:R-:W-:Y:S01]  /*4660*/  VOTEU.ANY UP1, P0 ;  /* 0x0000000000ff7886 */ /* 0x008fe20000020100 */
[----:B------:R-:W-:Y:S11]  /*4670*/  PLOP3.LUT P0, PT, PT, PT, UP1, 0x80, 0x8 ;  /* 0x000000000008781c */ /* 0x000ff60003f0f018 */
[----:B------:R-:W-:Y:S02]  /*4680*/  @!UPT UIADD3 URZ, UPT, UPT, URZ, URZ, URZ ;  /* 0x000000fffffff290 */ /* 0x000fe4000fffe0ff */
[----:B------:R-:W-:Y:S02]  /*4690*/  @P0 SHF.R.U32.HI R0, RZ, 0x10, R9 ;  /* 0x00000010ff000819 */ /* 0x000fe40000011609 */
[----:B------:R-:W-:Y:S02]  /*46a0*/  @P0 MOV R6, R8 ;  /* 0x0000000800060202 */ /* 0x000fe40000000f00 */
[----:B------:R-:W-:Y:S01]  /*46b0*/  @P0 R2UR UR4, R0 ;  /* 0x00000000000402ca */ /* 0x000fe200000e0000 */
[----:B------:R-:W-:Y:S01]  /*46c0*/  VIADD R0, R12, 0x80 ;  /* 0x000000800c007836 */ /* 0x000fe20000000000 */
[----:B------:R-:W-:Y:S02]  /*46d0*/  @P0 LOP3.LUT R8, R9, 0xffff, RZ, 0xc0, !PT ;  /* 0x0000ffff09080812 */ /* 0x000fe400078ec0ff */
[----:B------:R-:W-:Y:S02]  /*46e0*/  @P0 R2UR UR6, R6 ;  /* 0x00000000060602ca */ /* 0x000fe400000e0000 */
[----:B------:R-:W-:Y:S02]  /*46f0*/  PRMT R0, RZ, 0x654, R0 ;  /* 0x00000654ff007816 */ /* 0x000fe40000000000 */
[----:B------:R-:W-:Y:S02]  /*4700*/  @P0 R2UR UR5, R8 ;  /* 0x00000000080502ca */ /* 0x000fe400000e0000 */
[----:B------:R2:W-:Y:S03]  /*4710*/  SYNCS.ARRIVE.TRANS64.RED.A1T0 RZ, [R0+URZ], RZ ;  /* 0x000000ff00ff79a7 */ /* 0x0005e600081004ff */
[----:B------:R-:W-:Y:S04]  /*4720*/  @UP1 UMOV UR26, UR4 ;  /* 0x00000004001a1c82 */ /* 0x000fe80008000000 */
[----:B------:R-:W-:Y:S04]  /*4730*/  @UP1 UMOV UR14, UR6 ;  /* 0x00000006000e1c82 */ /* 0x000fe80008000000 */
[----:B------:R-:W-:Y:S01]  /*4740*/  @UP1 UMOV UR13, UR5 ;  /* 0x00000005000d1c82 */ /* 0x000fe20008000000 */
[----:B------:R-:W-:Y:S05]  /*4750*/  BRA.U !UP0, `(.L_x_87) ;  /* 0x0000000108a47547 */ /* 0x000fea000b800000 */
[----:B------:R-:W-:Y:S02]  /*4760*/  UIMAD.WIDE.U32 UR8, UR13, UR31, URZ ;  /* 0x0000001f0d0872a5 */ /* 0x000fe4000f8e00ff */
[----:B------:R-:W-:Y:S02]  /*4770*/  UIMAD.WIDE.U32 UR10, UR14, UR28, URZ ;  /* 0x0000001c0e0a72a5 */ /* 0x000fe4000f8e00ff */
[----:B------:R-:W-:Y:S02]  /*4780*/  USEL UR4, UR27, UR35, !UP5 ;  /* 0x000000231b047287 */ /* 0x000fe4000e800000 */
[----:B------:R-:W-:Y:S02]  /*4790*/  USEL UR7, UR32, UR37, !UP6 ;  /* 0x0000002520077287 */ /* 0x000fe4000f000000 */
[----:B-1----:R-:W-:Y:S02]  /*47a0*/  UIMAD.WIDE.U32 UR18, UR4, UR22, URZ ;  /* 0x00000016041272a5 */ /* 0x002fe4000f8e00ff */
[----:B------:R-:W-:Y:S01]  /*47b0*/  UIMAD.WIDE.U32 UR24, UR7, UR22, URZ ;  /* 0x00000016071872a5 */ /* 0x000fe2000f8e00ff */
[----:B------:R-:W-:Y:S02]  /*47c0*/  UMOV UR5, UR9 ;  /* 0x0000000900057c82 */ /* 0x000fe40008000000 */
[----:B------:R-:W-:Y:S03]  /*47d0*/  USHF.R.U32.HI UR6, URZ, UR38, UR5 ;  /* 0x00000026ff067299 */ /* 0x000fe60008011605 */
[----:B------:R-:W-:Y:S01]  /*47e0*/  UMOV UR5, UR11 ;  /* 0x0000000b00057c82 */ /* 0x000fe20008000000 */
[----:B------:R-:W-:Y:S02]  /*47f0*/  USEL UR6, UR13, UR6, !UP5 ;  /* 0x000000060d067287 */ /* 0x000fe4000e800000 */
[----:B------:R-:W-:Y:S02]  /*4800*/  USHF.R.U32.HI UR8, URZ, UR29, UR5 ;  /* 0x0000001dff087299 */ /* 0x000fe40008011605 */
[----:B------:R-:W-:Y:S01]  /*4810*/  UIMAD.WIDE.U32 UR10, UR6, UR22, URZ ;  /* 0x00000016060a72a5 */ /* 0x000fe2000f8e00ff */
[----:B------:R-:W-:Y:S02]  /*4820*/  UMOV UR5, UR19 ;  /* 0x0000001300057c82 */ /* 0x000fe40008000000 */
[----:B------:R-:W-:Y:S03]  /*4830*/  @UP4 USHF.R.U32.HI UR4, URZ, UR23, UR5 ;  /* 0x00000017ff044299 */ /* 0x000fe60008011605 */
[----:B------:R-:W-:Y:S01]  /*4840*/  UMOV UR5, UR25 ;  /* 0x0000001900057c82 */ /* 0x000fe20008000000 */
[----:B------:R-:W-:Y:S02]  /*4850*/  UIMAD UR4, UR42, UR4, URZ ;  /* 0x000000042a0472a4 */ /* 0x000fe4000f8e02ff */
[----:B------:R-:W-:Y:S02]  /*4860*/  @UP4 USHF.R.U32.HI UR7, URZ, UR23, UR5 ;  /* 0x00000017ff074299 */ /* 0x000fe40008011605 */
[----:B------:R-:W-:Y:S02]  /*4870*/  USEL UR5, UR14, UR8, !UP6 ;  /* 0x000000080e057287 */ /* 0x000fe4000f000000 */
[----:B------:R-:W-:Y:S02]  /*4880*/  UIMAD UR8, UR42, UR7, URZ ;  /* 0x000000072a0872a4 */ /* 0x000fe4000f8e02ff */
[----:B------:R-:W-:Y:S03]  /*4890*/  UISETP.GE.AND UP0, UPT, UR6, UR4, UPT ;  /* 0x000000040600728c */ /* 0x000fe6000bf06270 */
[----:B------:R-:W-:Y:S01]  /*48a0*/  UMOV UR4, UR11 ;  /* 0x0000000b00047c82 */ /* 0x000fe20008000000 */
[----:B------:R-:W-:Y:S02]  /*48b0*/  UISETP.GE.OR UP0, UPT, UR5, UR8, UP0 ;  /* 0x000000080500728c */ /* 0x000fe40008706670 */
[----:B------:R-:W-:Y:S02]  /*48c0*/  USHF.R.U32.HI UR4, URZ, UR23, UR4 ;  /* 0x00000017ff047299 */ /* 0x000fe40008011604 */
[----:B------:R-:W-:Y:S02]  /*48d0*/  UIMAD.WIDE.U32 UR8, UR5, UR22, URZ ;  /* 0x00000016050872a5 */ /* 0x000fe4000f8e00ff */
[----:B------:R-:W-:Y:S04]  /*48e0*/  USEL UR10, UR6, UR4, !UP4 ;  /* 0x00000004060a7287 */ /* 0x000fe8000e000000 */
[----:B------:R-:W-:Y:S01]  /*48f0*/  UIADD3 UR11, UPT, UPT, -UR10, URZ, URZ ;  /* 0x000000ff0a0b7290 */ /* 0x000fe2000fffe1ff */
[----:B------:R-:W-:Y:S02]  /*4900*/  @!UP0 UMOV UR4, UR9 ;  /* 0x0000000900048c82 */ /* 0x000fe40008000000 */
[----:B------:R-:W-:Y:S02]  /*4910*/  @!UP0 USHF.R.U32.HI UR4, URZ, UR23, UR4 ;  /* 0x00000017ff048299 */ /* 0x000fe40008011604 */
[----:B------:R-:W-:Y:S02]  /*4920*/  UIMAD UR8, UR42, UR11, UR6 ;  /* 0x0000000b2a0872a4 */ /* 0x000fe4000f8e0206 */
[----:B------:R-:W-:Y:S04]  /*4930*/  @!UP0 USEL UR4, UR5, UR4, !UP4 ;  /* 0x0000000405048287 */ /* 0x000fe8000e000000 */
[----:B------:R-:W-:Y:S02]  /*4940*/  @!UP0 UIMAD UR8, UR7, UR8, UR4 ;  /* 0x00000008070882a4 */ /* 0x000fe4000f8e0204 */
[----:B------:R-:W-:Y:S02]  /*4950*/  @!UP0 UIADD3 UR9, UPT, UPT, UR10, -UR4, URZ ;  /* 0x800000040a098290 */ /* 0x000fe4000fffe0ff */
[----:B------:R-:W-:Y:S02]  /*4960*/  UIADD3 UR4, UPT, UPT, -UR5, URZ, URZ ;  /* 0x000000ff05047290 */ /* 0x000fe4000fffe1ff */
[----:B------:R-:W-:Y:S02]  /*4970*/  UIADD3 UR7, UPT, UPT, -UR6, URZ, URZ ;  /* 0x000000ff06077290 */ /* 0x000fe4000fffe1ff */
[----:B------:R-:W-:Y:S02]  /*4980*/  @!UP0 UIMAD UR6, UR9, UR42, UR5 ;  /* 0x0000002a090682a4 */ /* 0x000fe4000f8e0205 */
[----:B------:R-:W-:Y:S02]  /*4990*/  UIMAD UR14, UR15, UR4, UR14 ;  /* 0x000000040f0e72a4 */ /* 0x000fe4000f8e020e */
[----:B------:R-:W-:Y:S01]  /*49a0*/  UIMAD UR13, UR30, UR7, UR13 ;  /* 0x000000071e0d72a4 */ /* 0x000fe2000f8e020d */
[----:B------:R-:W-:Y:S02]  /*49b0*/  @!UP0 UMOV UR5, UR8 ;  /* 0x0000000800058c82 */ /* 0x000fe40008000000 */
[----:B------:R-:W-:Y:S02]  /*49c0*/  UIMAD UR14, UR5, UR15, UR14 ;  /* 0x0000000f050e72a4 */ /* 0x000fe4000f8e020e */
[----:B------:R-:W-:Y:S11]  /*49d0*/  UIMAD UR13, UR6, UR30, UR13 ;  /* 0x0000001e060d72a4 */ /* 0x000ff6000f8e020d */
[----:B------:R-:W-:Y:S01]  /*49e0*/  @!UPT UIADD3 URZ, UPT, UPT, URZ, URZ, URZ ;  /* 0x000000fffffff290 */ /* 0x000fe2000fffe0ff */
.L_x_87:
[----:B------:R-:W3:Y:S01]  /*49f0*/  @!UP2 LDCU.128 UR8, c[0x0][0xb10] ;  /* 0x00016200ff08a7ac */ /* 0x000ee20008000c00 */
[C---:B----4-:R-:W-:Y:S02]  /*4a00*/  ISETP.NE.U32.AND P1, PT, R4.reuse, RZ, PT ;  /* 0x000000ff0400720c */ /* 0x050fe40003f25070 */
[----:B------:R-:W-:Y:S02]  /*4a10*/  ISETP.NE.U32.AND P0, PT, R4, RZ, PT ;  /* 0x000000ff0400720c */ /* 0x000fe40003f05070 */
[C---:B------:R-:W-:Y:S02]  /*4a20*/  ISETP.NE.AND.EX P1, PT, R5.reuse, RZ, PT, P1 ;  /* 0x000000ff0500720c */ /* 0x040fe40003f25310 */
[----:B------:R-:W-:Y:S01]  /*4a30*/  ISETP.NE.AND.EX P0, PT, R5, RZ, PT, P0 ;  /* 0x000000ff0500720c */ /* 0x000fe20003f05300 */
[----:B------:R-:W4:Y:S01]  /*4a40*/  @!UP2 LDCU UR5, c[0x0][0xb0c] ;  /* 0x00016180ff05a7ac */ /* 0x000f220008000800 */
[----:B------:R-:W-:Y:S01]  /*4a50*/  SHF.L.U32 R9, R15, 0x1f, RZ ;  /* 0x0000001f0f097819 */ /* 0x000fe200000006ff */
[----:B------:R-:W-:Y:S02]  /*4a60*/  USHF.L.U32 UR19, UR16, 0x7, URZ ;  /* 0x0000000710137899 */ /* 0x000fe400080006ff */
[----:B------:R-:W-:Y:S02]  /*4a70*/  USHF.L.U32 UR18, UR20, 0x7, URZ ;  /* 0x0000000714127899 */ /* 0x000fe400080006ff */
[----:B---3--:R-:W-:Y:S07]  /*4a80*/  UIMAD.WIDE.U32 UR6, UR14, UR8, URZ ;  /* 0x000000080e0672a5 */ /* 0x008fee000f8e00ff */
[----:B------:R-:W-:Y:S01]  /*4a90*/  @!UP2 UMOV UR4, UR7 ;  /* 0x000000070004ac82 */ /* 0x000fe20008000000 */
[----:B----4-:R-:W-:Y:S02]  /*4aa0*/  @!UP2 UISETP.NE.AND UP0, UPT, UR5, 0x1, UPT ;  /* 0x000000010500a88c */ /* 0x010fe4000bf05270 */
[----:B------:R-:W-:Y:S02]  /*4ab0*/  @!UP2 USHF.R.U32.HI UR4, URZ, UR9, UR4 ;  /* 0x00000009ff04a299 */ /* 0x000fe40008011604 */
[----:B------:R-:W-:Y:S02]  /*4ac0*/  UIMAD.WIDE.U32 UR6, UR13, UR11, URZ ;  /* 0x0000000b0d0672a5 */ /* 0x000fe4000f8e00ff */
[----:B------:R-:W-:Y:S02]  /*4ad0*/  @!UP2 USEL UR8, UR14, UR4, !UP0 ;  /* 0x000000040e08a287 */ /* 0x000fe4000c000000 */
[----:B------:R-:W-:Y:S03]  /*4ae0*/  @!UP2 UISETP.NE.AND UP0, UPT, UR10, 0x1, UPT ;  /* 0x000000010a00a88c */ /* 0x000fe6000bf05270 */
[----:B------:R-:W-:Y:S02]  /*4af0*/  @!UP2 UMOV UR6, UR7 ;  /* 0x000000070006ac82 */ /* 0x000fe40008000000 */
[----:B------:R-:W3:Y:S02]  /*4b00*/  @!UP2 LDCU UR4, c[0x0][0xb20] ;  /* 0x00016400ff04a7ac */ /* 0x000ee40008000800 */
[----:B---3--:R-:W-:Y:S04]  /*4b10*/  @!UP2 USHF.R.U32.HI UR6, URZ, UR4, UR6 ;  /* 0x00000004ff06a299 */ /* 0x008fe80008011606 */
[----:B------:R-:W-:Y:S04]  /*4b20*/  @!UP2 USEL UR6, UR13, UR6, !UP0 ;  /* 0x000000060d06a287 */ /* 0x000fe8000c000000 */
[----:B------:R-:W-:Y:S02]  /*4b30*/  @!UP2 UIADD3 UR4, UPT, UPT, -UR8, UR6, URZ ;  /* 0x000000060804a290 */ /* 0x000fe4000fffe1ff */
[----:B------:R-:W-:Y:S02]  /*4b40*/  @!UP2 UIADD3 UR6, UPT, UPT, UR8, -UR6, URZ ;  /* 0x800000060806a290 */ /* 0x000fe4000fffe0ff */
[----:B------:R-:W-:Y:S02]  /*4b50*/  @!UP2 UIMAD UR14, UR4, UR5, UR14 ;  /* 0x00000005040ea2a4 */ /* 0x000fe4000f8e020e */
[----:B------:R-:W-:Y:S01]  /*4b60*/  @!UP2 UIMAD UR13, UR6, UR10, UR13 ;  /* 0x0000000a060da2a4 */ /* 0x000fe2000f8e020d */
[----:B------:R-:W-:Y:S11]  /*4b70*/  BRA.U UP3, `(.L_x_88) ;  /* 0x0000000103107547 */ /* 0x000ff6000b800000 */
[----:B--2---:R-:W-:Y:S04]  /*4b80*/  MOV R0, UR43 ;  /* 0x0000002b00007c02 */ /* 0x004fe80008000f00 */
[----:B------:R-:W-:Y:S04]  /*4b90*/  SHF.L.U32 R11, R0, 0x1f, RZ ;  /* 0x0000001f000b7819 */ /* 0x000fe800000006ff */
[----:B------:R-:W2:Y:S02]  /*4ba0*/  SYNCS.PHASECHK.TRANS64.TRYWAIT P2, [UR21+0x68], R11 ;  /* 0x0000680bff0075a7 */ /* 0x000ea40008041115 */
[----:B--2---:R-:W-:Y:S05]  /*4bb0*/  @!P2 BRA `(.L_x_89) ;  /* 0x0000004800b0a947 */ /* 0x004fea0003800000 */
.L_x_88:
[----:B------:R-:W-:Y:S05]  /*4bc0*/  @!P1 BRA `(.L_x_90) ;  /* 0x0000000000309947 */ /* 0x000fea0003800000 */
[----:B------:R-:W-:Y:S01]  /*4bd0*/  ISETP.NE.U32.AND P1, PT, R2, RZ, PT ;  /* 0x000000ff0200720c */ /* 0x000fe20003f25070 */
[----:B------:R-:W3:Y:S01]  /*4be0*/  LDCU.64 UR4, c[0x0][0x358] ;  /* 0x00006b00ff0477ac */ /* 0x000ee20008000a00 */
[----:B------:R-:W-:Y:S02]  /*4bf0*/  IMAD.MOV.U32 R158, RZ, RZ, 0x1 ;  /* 0x00000001ff9e7424 */ /* 0x000fe400078e00ff */
[----:B------:R-:W-:Y:S11]  /*4c00*/  ISETP.NE.AND.EX P1, PT, R3, RZ, PT, P1 ;  /* 0x000000ff0300720c */ /* 0x000ff60003f25310 */
[----:B------:R-:W-:Y:S02]  /*4c10*/  @!UPT UIADD3 URZ, UPT, UPT, URZ, URZ, URZ ;  /* 0x000000fffffff290 */ /* 0x000fe4000fffe0ff */
[----:B--2---:R-:W2:Y:S01]  /*4c20*/  @P1 LDC.64 R10, c[0x0][0x888] ;  /* 0x00022200ff0a1b82 */ /* 0x004ea20000000a00 */
[----:B------:R-:W-:Y:S04]  /*4c30*/  @P1 IMAD R0, R4, UR36, RZ ;  /* 0x0000002404001c24 */ /* 0x000fe8000f8e02ff */
[----:B--2---:R-:W-:Y:S04]  /*4c40*/  @P1 IMAD.WIDE R10, R0, 0x4, R10 ;  /* 0x00000004000a1825 */ /* 0x004fe800078e020a */
[----:B------:R-:W-:Y:S01]  /*4c50*/  HFMA2 R0, -RZ, RZ, 0, 5.9604644775390625e-08 ;  /* 0x00000001ff007431 */ /* 0x000fe200000001ff */
[----:B---3-5:R3:W5:Y:S04]  /*4c60*/  @P1 LDG.E R73, desc[UR4][R10.64] ;  /* 0x000000040a491981 */ /* 0x028768000c1e1900 */
[----:B------:R-:W-:Y:S01]  /*4c70*/  @!P1 PRMT R158, R0, 0x7610, R158 ;  /* 0x00007610009e9816 */ /* 0x000fe2000000009e */
[----:B---3--:R-:W4:Y:S06]  /*4c80*/  @!P1 LDC R73, c[0x0][0x880] ;  /* 0x00022000ff499b82 */ /* 0x008f2c0000000800 */
.L_x_90:
[----:B----45:R-:W-:Y:S01]  /*4c90*/  @!P0 FSETP.EQ.AND P1, PT, R73, RZ, PT ;  /* 0x000000ff4900820b */ /* 0x030fe20003f22000 */
[----:B------:R-:W-:Y:S01]  /*4ca0*/  @!UPT UIADD3 URZ, UPT, UPT, URZ, URZ, URZ ;  /* 0x000000fffffff290 */ /* 0x000fe2000fffe0ff */
[----:B------:R-:W-:Y:S11]  /*4cb0*/  @!P0 BRA `(.L_x_91) ;  /* 0x0000000000188947 */ /* 0x000ff60003800000 */
[----:B------:R-:W-:Y:S02]  /*4cc0*/  LOP3.LUT P0, RZ, R158, 0xff, RZ, 0xc0, !PT ;  /* 0x000000ff9eff7812 */ /* 0x000fe4000780c0ff */
[----:B------:R-:W-:Y:S04]  /*4cd0*/  ISETP.NE.U32.AND P1, PT, R2, RZ, PT ;  /* 0x000000ff0200720c */ /* 0x000fe80003f25070 */
[----:B------:R-:W-:Y:S04]  /*4ce0*/  ISETP.NE.AND.EX P1, PT, R3, RZ, PT, P1 ;  /* 0x000000ff0300720c */ /* 0x000fe80003f25310 */
[----:B------:R-:W-:Y:S03]  /*4cf0*/  PLOP3.LUT P1, PT, P1, PT, PT, 0x8, 0x80 ;  /* 0x000000000080781c */ /* 0x000fe60000f2e170 */
[----:B------:R-:W-:Y:S11]  /*4d00*/  @P0 FSETP.EQ.AND P1, PT, R73, RZ, PT ;  /* 0x000000ff4900020b */ /* 0x000ff60003f22000 */
[----:B------:R-:W-:Y:S02]  /*4d10*/  @!UPT UIADD3 URZ, UPT, UPT, URZ, URZ, URZ ;  /* 0x000000fffffff290 */ /* 0x000fe4000fffe0ff */
.L_x_91:
[----:B------:R-:W3:Y:S01]  /*4d20*/  SYNCS.PHASECHK.TRANS64.TRYWAIT P2, [UR21+0x50], R9 ;  /* 0x00005009ff0075a7 */ /* 0x000ee20008041115 */
[----:B------:R-:W-:Y:S04]  /*4d30*/  ELECT P0, URZ, PT ;  /* 0x0000000000ff782f */ /* 0x000fe80003800000 */
[----:B------:R-:W-:Y:S11]  /*4d40*/  PLOP3.LUT P1, PT, P1, P0, PT, 0xf2, 0x2f ;  /* 0x00000000002f781c */ /* 0x000ff60000f21e72 */
[----:B------:R-:W-:Y:S02]  /*4d50*/  @!UPT UIADD3 URZ, UPT, UPT, URZ, URZ, URZ ;  /* 0x000000fffffff290 */ /* 0x000fe4000fffe0ff */
[----:B------:R-:W-:Y:S05]  /*4d60*/  @!P1 IADD3 R8, P0, PT, R16, 0x580, RZ ;  /* 0x0000058010089810 */ /* 0x000fea0007f1e0ff */
[----:B------:R-:W-:Y:S01]  /*4d70*/  @!P1 IMAD.X R6, RZ, RZ, R17, P0 ;  /* 0x000000ffff069224 */ /* 0x000fe200000e0611 */
[----:B---3--:R-:W-:Y:S07]  /*4d80*/  @!P2 BRA `(.L_x_92) ;  /* 0x000000480054a947 */ /* 0x008fee0003800000 */
.L_x_157:
[----:B------:R-:W-:Y:S01]  /*4d90*/  @!P1 R2UR UR5, R8 ;  /* 0x00000000080592ca */ /* 0x000fe200000e0000 */
[----:B------:R-:W-:Y:S01]  /*4da0*/  VOTEU.ALL UP0, P1 ;  /* 0x0000000000ff7886 */ /* 0x000fe20000800000 */
[----:B------:R-:W-:Y:S01]  /*4db0*/  @!P1 R2UR UR4, R6 ;  /* 0x00000000060492ca */ /* 0x000fe200000e0000 */
[----:B--2---:R-:W-:Y:S01]  /*4dc0*/  @!P1 IMAD.MOV.U32 R0, RZ, RZ, 0x2000 ;  /* 0x00002000ff009424 */ /* 0x004fe200078e00ff */
[----:B------:R-:W-:Y:S01]  /*4dd0*/  UMOV UR6, 0x0 ;  /* 0x0000000000067882 */ /* 0x000fe20000000000 */
[----:B------:R-:W-:Y:S01]  /*4de0*/  UMOV UR7, 0x10000000 ;  /* 0x1000000000077882 */ /* 0x000fe20000000000 */
[----:B------:R-:W-:Y:S01]  /*4df0*/  @!UP0 UIADD3 UR16, UPT, UPT, UR21, 0x200, URZ ;  /* 0x0000020015108890 */ /* 0x000fe2000fffe0ff */
[----:B------:R-:W-:Y:S01]  /*4e00*/  VIADD R14, R14, 0x1 ;  /* 0x000000010e0e7836 */ /* 0x000fe20000000000 */
[----:B------:R-:W-:Y:S01]  /*4e10*/  VOTEU.ALL UP0, P1 ;  /* 0x0000000000ff7886 */ /* 0x000fe20000800000 */
[----:B------:R-:W-:Y:S04]  /*4e20*/  UMOV UR20, UR36 ;  /* 0x0000002400147c82 */ /* 0x000fe80008000000 */
[----:B------:R-:W-:Y:S02]  /*4e30*/  IMAD.U32 R10, RZ, RZ, UR5 ;  /* 0x00000005ff0a7e24 */ /* 0x000fe4000f8e00ff */
[----:B------:R-:W-:Y:S03]  /*4e40*/  IMAD.U32 R11, RZ, RZ, UR4 ;  /* 0x00000004ff0b7e24 */ /* 0x000fe6000f8e00ff */
[----:B------:R-:W-:Y:S02]  /*4e50*/  @!P1 R2UR UR4, R10 ;  /* 0x000000000a0492ca */ /* 0x000fe400000e0000 */
[----:B------:R-:W-:Y:S11]  /*4e60*/  @!P1 R2UR UR5, R11 ;  /* 0x000000000b0592ca */ /* 0x000ff600000e0000 */
[----:B------:R-:W-:Y:S02]  /*4e70*/  @!UPT UIADD3 URZ, UPT, UPT, URZ, URZ, URZ ;  /* 0x000000fffffff290 */ /* 0x000fe4000fffe0ff */
[----:B------:R2:W-:Y:S01]  /*4e80*/  @!UP0 UTMALDG.3D [UR16], [UR4], desc[UR6] ;  /* 0x00000610040085b4 */ /* 0x0005e20008011000 */
[----:B------:R2:W-:Y:S01]  /*4e90*/  @!P1 SYNCS.ARRIVE.TRANS64.RED.A0TR RZ, [UR21+0x40], R0 ;  /* 0x00004000ffff99a7 */ /* 0x0005e20008300415 */
[----:B------:R-:W-:Y:S01]  /*4ea0*/  SYNCS.ARRIVE.TRANS64.RED.A1T0 RZ, [UR34], RZ ;  /* 0x000000ffffff79a7 */ /* 0x000fe20008100422 */
[----:B------:R-:W3:Y:S02]  /*4eb0*/  SYNCS.PHASECHK.TRANS64.TRYWAIT P0, [UR21+0x58], R9 ;  /* 0x00005809ff0075a7 */ /* 0x000ee40008001115 */
[----:B--23--:R-:W-:Y:S05]  /*4ec0*/  @!P0 BRA `(.L_x_93) ;  /* 0x00000048001c8947 */ /* 0x00cfea0003800000 */
.L_x_159:
[----:B------:R-:W-:Y:S01]  /*4ed0*/  @!P1 IADD3 R6, P0, PT, R16, 0x580, RZ ;  /* 0x0000058010069810 */ /* 0x000fe20007f1e0ff */
[----:B------:R-:W-:Y:S01]  /*4ee0*/  VOTEU.ALL UP0, P1 ;  /* 0x0000000000ff7886 */ /* 0x000fe20000800000 */
[----:B------:R-:W-:Y:S01]  /*4ef0*/  UMOV UR6, 0x0 ;  /* 0x0000000000067882 */ /* 0x000fe20000000000 */
[----:B------:R-:W-:Y:S01]  /*4f00*/  UMOV UR7, 0x10000000 ;  /* 0x1000000000077882 */ /* 0x000fe20000000000 */
[----:B------:R-:W-:Y:S01]  /*4f10*/  @!P1 R2UR UR5, R6 ;  /* 0x00000000060592ca */ /* 0x000fe200000e0000 */
[----:B--2---:R-:W-:Y:S01]  /*4f20*/  @!P1 IMAD.X R0, RZ, RZ, R17, P0 ;  /* 0x000000ffff009224 */ /* 0x004fe200000e0611 */
[----:B------:R-:W-:Y:S01]  /*4f30*/  @!UP0 UIADD3 UR10, UPT, UPT, UR18, 0x40, URZ ;  /* 0x00000040120a8890 */ /* 0x000fe2000fffe0ff */
[----:B------:R-:W-:Y:S01]  /*4f40*/  ISETP.NE.AND P0, PT, R14, 0x2, PT ;  /* 0x000000020e00780c */ /* 0x000fe20003f05270 */
[----:B------:R-:W-:Y:S01]  /*4f50*/  @!UP0 UIADD3 UR8, UPT, UPT, UR21, 0x2200, URZ ;  /* 0x0000220015088890 */ /* 0x000fe2000fffe0ff */
[----:B------:R-:W-:Y:S01]  /*4f60*/  LOP3.LUT R15, R15, 0x1, RZ, 0x3c, !PT ;  /* 0x000000010f0f7812 */ /* 0x000fe200078e3cff */
[----:B------:R-:W-:Y:S01]  /*4f70*/  @!UP0 UIADD3 UR9, UPT, UPT, UR21, 0x48, URZ ;  /* 0x0000004815098890 */ /* 0x000fe2000fffe0ff */
[----:B------:R-:W-:Y:S01]  /*4f80*/  @!P1 R2UR UR4, R0 ;  /* 0x00000000000492ca */ /* 0x000fe200000e0000 */
[----:B------:R-:W-:Y:S01]  /*4f90*/  VOTEU.ALL UP0, P1 ;  /* 0x0000000000ff7886 */ /* 0x000fe20000800000 */
[----:B------:R-:W-:Y:S01]  /*4fa0*/  UMOV UR11, UR19 ;  /* 0x00000013000b7c82 */ /* 0x000fe20008000000 */
[----:B------:R-:W-:Y:S01]  /*4fb0*/  UMOV UR12, UR36 ;  /* 0x00000024000c7c82 */ /* 0x000fe20008000000 */
[----:B------:R-:W-:Y:S01]  /*4fc0*/  SEL R0, RZ, 0x1, P0 ;  /* 0x00000001ff007807 */ /* 0x000fe20000000000 */
[----:B------:R-:W-:Y:S01]  /*4fd0*/  UIADD3 UR20, UPT, UPT, UR13, UR59, URZ ;  /* 0x0000003b0d147290 */ /* 0x000fe2000fffe0ff */
[----:B------:R-:W-:Y:S01]  /*4fe0*/  IMAD.U32 R8, RZ, RZ, UR5 ;  /* 0x00000005ff087e24 */ /* 0x000fe2000f8e00ff */
[----:B------:R-:W-:Y:S01]  /*4ff0*/  SEL R14, R14, RZ, P0 ;  /* 0x000000ff0e0e7207 */ /* 0x000fe20000000000 */
[----:B------:R-:W-:Y:S01]  /*5000*/  UIADD3 UR16, UPT, UPT, UR14, UR62, URZ ;  /* 0x0000003e0e107290 */ /* 0x000fe2000fffe0ff */
[----:B------:R-:W-:Y:S01]  /*5010*/  LOP3.LUT R13, R13, R0, RZ, 0x3c, !PT ;  /* 0x000000000d0d7212 */ /* 0x000fe200078e3cff */
[----:B------:R-:W-:Y:S01]  /*5020*/  UPLOP3.LUT UP3, UPT, UPT, UPT, UPT, 0x80, 0x8 ;  /* 0x000000000008789c */ /* 0x000fe20003f6f070 */
[----:B------:R-:W-:Y:S02]  /*5030*/  UMOV UR36, UR26 ;  /* 0x0000001a00247c82 */ /* 0x000fe40008000000 */
[----:B------:R-:W-:Y:S01]  /*5040*/  IMAD.U32 R9, RZ, RZ, UR4 ;  /* 0x00000004ff097e24 */ /* 0x000fe2000f8e00ff */
[----:B------:R-:W-:Y:S04]  /*5050*/  @!P1 R2UR UR4, R8 ;  /* 0x00000000080492ca */ /* 0x000fe800000e0000 */
[----:B------:R-:W-:Y:S11]  /*5060*/  @!P1 R2UR UR5, R9 ;  /* 0x00000000090592ca */ /* 0x000ff600000e0000 */
[----:B------:R-:W-:Y:S02]  /*5070*/  @!UPT UIADD3 URZ, UPT, UPT, URZ, URZ, URZ ;  /* 0x000000fffffff290 */ /* 0x000fe4000fffe0ff */
[----:B------:R2:W-:Y:S01]  /*5080*/  @!UP0 UTMALDG.3D [UR8], [UR4], desc[UR6] ;  /* 0x00000608040085b4 */ /* 0x0005e20008011000 */
[----:B------:R2:W-:Y:S01]  /*5090*/  @!P1 SYNCS.ARRIVE.TRANS64.RED.A0TR RZ, [UR21+0x48], R7 ;  /* 0x00004807ffff99a7 */ /* 0x0005e20008300415 */
[----:B------:R-:W-:Y:S01]  /*50a0*/  SYNCS.ARRIVE.TRANS64.RED.A1T0 RZ, [UR33], RZ ;  /* 0x000000ffffff79a7 */ /* 0x000fe20008100421 */
[----:B------:R-:W-:Y:S05]  /*50b0*/  BRA.U UP1, `(.L_x_94) ;  /* 0xfffffff5012c7547 */ /* 0x000fea000b83ffff */
[----:B------:R-:W-:-:S04]  /*50c0*/  SHF.L.U32 R3, R15, 0x1f, RZ ;  /* 0x0000001f0f037819 */ /* 0x000fc800000006ff */
[----:B------:R-:W3:Y:S02]  /*50d0*/  SYNCS.PHASECHK.TRANS64.TRYWAIT P0, [UR21+0x50], R3 ;  /* 0x00005003ff0075a7 */ /* 0x000ee40008001115 */
[----:B---3--:R-:W-:Y:S05]  /*50e0*/  @!P0 BRA `(.L_x_95) ;  /* 0x0000004400ac8947 */ /* 0x008fea0003800000 */
.L_x_161:
[----:B---3--:R-:W-:-:S07]  /*50f0*/  MOV R0, UR21 ;  /* 0x0000001500007c02 */ /* 0x008fce0008000f00 */
.L_x_96:
[----:B---3--:R-:W-:-:S04]  /*5100*/  SHF.L.U32 R3, R15, 0x1f, RZ ;  /* 0x0000001f0f037819 */ /* 0x008fc800000006ff */
[----:B------:R3:W4:Y:S03]  /*5110*/  SYNCS.PHASECHK.TRANS64.TRYWAIT P0, [R0+URZ+0x58], R3 ;  /* 0x00005803000075a7 */ /* 0x00072600080011ff */
[----:B----4-:R-:W-:Y:S05]  /*5120*/  @!P0 NANOSLEEP.SYNCS 0x989680 ;  /* 0x009896800000895d */ /* 0x010fea0003900000 */
[----:B------:R-:W4:Y:S02]  /*5130*/  @!P0 SYNCS.PHASECHK.TRANS64 P0, [R0+URZ+0x58], R3 ;  /* 0x00005803000085a7 */ /* 0x000f2400080010ff */
[----:B-12-4-:R-:W-:Y:S05]  /*5140*/  @P0 EXIT ;  /* 0x000000000000094d */ /* 0x016fea0003800000 */
[----:B------:R-:W-:Y:S05]  /*5150*/  BRA `(.L_x_96) ;  /* 0xfffffffc00e87947 */ /* 0x000fea000383ffff */
.L_x_85:
[----:B------:R-:W-:-:S06]  /*5160*/  UISETP.GE.AND UP0, UPT, UR13, 0x4, UPT ;  /* 0x000000040d00788c */ /* 0x000fcc000bf06270 */
[----:B------:R-:W-:-:S13]  /*5170*/  PLOP3.LUT P0, PT, PT, PT, UP0, 0x80, 0x8 ;  /* 0x000000000008781c */ /* 0x000fda0003f0f008 */
[----:B------:R-:W-:Y:S05]  /*5180*/  @!P0 EXIT ;  /* 0x000000000000894d */ /* 0x000fea0003800000 */
[----:B------:R-:W-:Y:S01]  /*5190*/  BAR.SYNC.DEFER_BLOCKING 0x6, 0xa0 ;  /* 0x0182800000007b1d */ /* 0x000fe20000010000 */
[C---:B------:R-:W-:Y:S01]  /*51a0*/  IMAD.SHL.U32 R4, R170.reuse, 0x40, RZ ;  /* 0x00000040aa047824 */ /* 0x040fe200078e00ff */
[C---:B------:R-:W-:Y:S01]  /*51b0*/  LOP3.LUT R178, R170.reuse, 0x60, RZ, 0xc0, !PT ;  /* 0x00000060aab27812 */ /* 0x040fe200078ec0ff */
[C---:B------:R-:W-:Y:S01]  /*51c0*/  IMAD.SHL.U32 R137, R170.reuse, 0x8, RZ ;  /* 0x00000008aa897824 */ /* 0x040fe200078e00ff */
[C---:B------:R-:W-:Y:S01]  /*51d0*/  LOP3.LUT R176, R170.reuse, 0x2, RZ, 0xc0, !PT ;  /* 0x00000002aab07812 */ /* 0x040fe200078ec0ff */
[----:B------:R-:W-:Y:S01]  /*51e0*/  IMAD.U32 R69, R170, 0x10000, RZ ;  /* 0x00010000aa457824 */ /* 0x000fe200078e00ff */
[----:B------:R-:W-:Y:S02]  /*51f0*/  UMOV UR44, 0x400 ;  /* 0x00000400002c7882 */ /* 0x000fe40000000000 */
[----:B------:R-:W1:Y:S01]  /*5200*/  LDC.64 R156, c[0x0][0x8b0] ;  /* 0x00022c00ff9c7b82 */ /* 0x000e620000000a00 */
[----:B------:R-:W-:Y:S01]  /*5210*/  ULEA UR44, UR48, UR44, 0x18 ;  /* 0x0000002c302c7291 */ /* 0x000fe2000f8ec0ff */
[----:B------:R-:W-:Y:S01]  /*5220*/  LOP3.LUT R6, R4, 0x180, RZ, 0xc0, !PT ;  /* 0x0000018004067812 */ /* 0x000fe200078ec0ff */
[----:B------:R-:W-:Y:S01]  /*5230*/  HFMA2 R68, -RZ, RZ, 0, 0 ;  /* 0x00000000ff447431 */ /* 0x000fe200000001ff */
[----:B------:R-:W-:Y:S01]  /*5240*/  LOP3.LUT R69, R69, 0x600000, RZ, 0xc0, !PT ;  /* 0x0060000045457812 */ /* 0x000fe200078ec0ff */
[----:B------:R-:W-:Y:S01]  /*5250*/  UIADD3 UR4, UPT, UPT, UR44, 0x4200, URZ ;  /* 0x000042002c047890 */ /* 0x000fe2000fffe0ff */
[----:B------:R-:W-:Y:S01]  /*5260*/  LOP3.LUT R137, R6, 0x30, R137, 0xf8, !PT ;  /* 0x0000003006897812 */ /* 0x000fe200078ef889 */
[----:B------:R-:W-:Y:S01]  /*5270*/  IMAD.MOV.U32 R168, RZ, RZ, RZ ;  /* 0x000000ffffa87224 */ /* 0x000fe200078e00ff */
[----:B------:R-:W2:Y:S01]  /*5280*/  LDC.64 R138, c[0x0][0x8a8] ;  /* 0x00022a00ff8a7b82 */ /* 0x000ea20000000a00 */
[----:B------:R-:W-:Y:S01]  /*5290*/  LOP3.LUT R170, R170, 0x4, RZ, 0xc0, !PT ;  /* 0x00000004aaaa7812 */ /* 0x000fe200078ec0ff */
[----:B------:R-:W-:Y:S01]  /*52a0*/  IMAD.MOV.U32 R162, RZ, RZ, RZ ;  /* 0x000000ffffa27224 */ /* 0x000fe200078e00ff */
[----:B------:R-:W-:-:S02]  /*52b0*/  LOP3.LUT R137, R137, 0x1e40, R4, 0xf8, !PT ;  /* 0x00001e4089897812 */ /* 0x000fc400078ef804 */
[----:B------:R-:W-:Y:S01]  /*52c0*/  CS2R R166, SRZ ;  /* 0x0000000000a67805 */ /* 0x000fe2000001ff00 */
[----:B------:R-:W-:Y:S01]  /*52d0*/  IMAD.MOV.U32 R165, RZ, RZ, RZ ;  /* 0x000000ffffa57224 */ /* 0x000fe200078e00ff */
[----:B------:R-:W-:Y:S01]  /*52e0*/  IADD3 R169, PT, PT, -R170, 0x2, RZ ;  /* 0x00000002aaa97810 */ /* 0x000fe20007ffe1ff */
[----:B------:R-:W-:Y:S01]  /*52f0*/  IMAD.MOV R164, RZ, RZ, -R176 ;  /* 0x000000ffffa47224 */ /* 0x000fe200078e0ab0 */
[----:B------:R-:W-:Y:S01]  /*5300*/  IADD3 R171, PT, PT, R137, UR44, RZ ;  /* 0x0000002c89ab7c10 */ /* 0x000fe2000fffe0ff */
[----:B------:R-:W3:Y:S01]  /*5310*/  LDS R0, [UR44+0x120] ;  /* 0x0001202cff007984 */ /* 0x000ee20008000800 */
[----:B------:R-:W-:Y:S01]  /*5320*/  IMAD.MOV R163, RZ, RZ, -R170 ;  /* 0x000000ffffa37224 */ /* 0x000fe200078e0aaa */
[----:B------:R-:W-:Y:S01]  /*5330*/  MOV R177, UR4 ;  /* 0x0000000400b17c02 */ /* 0x000fe20008000f00 */
[----:B------:R-:W4:Y:S01]  /*5340*/  LDCU UR57, c[0x0][0x370] ;  /* 0x00006e00ff3977ac */ /* 0x000f220008000800 */
[----:B------:R-:W-:Y:S01]  /*5350*/  VIADD R171, R171, 0x200 ;  /* 0x00000200abab7836 */ /* 0x000fe20000000000 */
[----:B------:R-:W1:Y:S01]  /*5360*/  LDCU UR43, c[0x0][0xb0c] ;  /* 0x00016180ff2b77ac */ /* 0x000e620008000800 */
[----:B------:R-:W1:Y:S01]  /*5370*/  LDCU UR39, c[0x0][0xb30] ;  /* 0x00016600ff2777ac */ /* 0x000e620008000800 */
[----:B------:R-:W1:Y:S01]  /*5380*/  LDCU.64 UR46, c[0x0][0x888] ;  /* 0x00011100ff2e77ac */ /* 0x000e620008000a00 */
[----:B------:R-:W1:Y:S01]  /*5390*/  LDCU.64 UR40, c[0x0][0xb28] ;  /* 0x00016500ff2877ac */ /* 0x000e620008000a00 */
[----:B------:R-:W1:Y:S01]  /*53a0*/  LDCU.64 UR60, c[0x0][0x890] ;  /* 0x00011200ff3c77ac */ /* 0x000e620008000a00 */
[----:B------:R-:W1:Y:S01]  /*53b0*/  LDCU.128 UR52, c[0x0][0xb10] ;  /* 0x00016200ff3477ac */ /* 0x000e620008000c00 */
[----:B------:R-:W1:Y:S01]  /*53c0*/  LDCU UR56, c[0x0][0x374] ;  /* 0x00006e80ff3877ac */ /* 0x000e620008000800 */
[----:B------:R-:W-:Y:S01]  /*53d0*/  UIADD3 UR63, UPT, UPT, UR44, 0x200, URZ ;  /* 0x000002002c3f7890 */ /* 0x000fe2000fffe0ff */
[----:B-1234-:R-:W-:-:S11]  /*53e0*/  IMAD.IADD R69, R0, 0x1, R69 ;  /* 0x0000000100457824 */ /* 0x01efd600078e0245 */
.L_x_123:
[C---:B------:R-:W-:Y:S02]  /*53f0*/  LEA R3, R162.reuse, UR44, 0x3 ;  /* 0x0000002ca2037c11 */ /* 0x040fe4000f8e18ff */
[----:B------:R-:W-:Y:S02]  /*5400*/  SHF.L.U32 R0, R167, 0x1f, RZ ;  /* 0x0000001fa7007819 */ /* 0x000fe400000006ff */
[----:B------:R-:W-:Y:S02]  /*5410*/  LEA R5, R162, UR44, 0x4 ;  /* 0x0000002ca2057c11 */ /* 0x000fe4000f8e20ff */
[----:B-1----:R-:W1:Y:S02]  /*5420*/  SYNCS.PHASECHK.TRANS64.TRYWAIT P0, [R3+URZ+0x70], R0 ;  /* 0x00007000030075a7 */ /* 0x002e6400080011ff */
[----:B-1----:R-:W-:Y:S05]  /*5430*/  @!P0 BRA `(.L_x_97) ;  /* 0x0000004000f08947 */ /* 0x002fea0003800000 */
.L_x_162:
        /* <DEDUP_REMOVED lines=11> */
[----:B------:R-:W-:Y:S01]  /*54f0*/  PLOP3.LUT P0, PT, PT, PT, UP1, 0x80, 0x8 ;  /* 0x000000000008781c */ /* 0x000fe20003f0f018 */
[----:B------:R-:W-:Y:S11]  /*5500*/  UP2UR UR45, UPR, URZ, 0x2 ;  /* 0x00000002ff2d7883 */ /* 0x000ff60008000000 */
[----:B------:R-:W-:Y:S01]  /*5510*/  @!UPT UIADD3 URZ, UPT, UPT, URZ, URZ, URZ ;  /* 0x000000fffffff290 */ /* 0x000fe2000fffe0ff */
[----:B-1----:R-:W-:Y:S02]  /*5520*/  @P0 SHF.R.U32.HI R0, RZ, 0x10, R5 ;  /* 0x00000010ff000819 */ /* 0x002fe40000011605 */
        /* <DEDUP_REMOVED lines=12> */
[----:B------:R-:W2:Y:S01]  /*55f0*/  LDCU UR12, c[0x0][0xb20] ;  /* 0x00016400ff0c77ac */ /* 0x000ea20008000800 */
[----:B------:R-:W-:Y:S02]  /*5600*/  UIMAD.WIDE.U32 UR4, UR56, UR55, URZ ;  /* 0x00000037380472a5 */ /* 0x000fe4000f8e00ff */
[----:B------:R-:W-:Y:S02]  /*5610*/  UIMAD.WIDE.U32 UR6, UR57, UR52, URZ ;  /* 0x00000034390672a5 */ /* 0x000fe4000f8e00ff */
[----:B------:R-:W-:Y:S02]  /*5620*/  UISETP.NE.AND UP0, UPT, UR54, 0x1, UPT ;  /* 0x000000013600788c */ /* 0x000fe4000bf05270 */
[----:B------:R-:W-:Y:S02]  /*5630*/  UIMAD.WIDE.U32 UR8, UR37, UR55, URZ ;  /* 0x00000037250872a5 */ /* 0x000fe4000f8e00ff */
[----:B------:R-:W-:Y:S02]  /*5640*/  UIMAD.WIDE.U32 UR10, UR38, UR52, URZ ;  /* 0x00000034260a72a5 */ /* 0x000fe4000f8e00ff */
[----:B------:R-:W-:Y:S02]  /*5650*/  UISETP.NE.AND UP1, UPT, UR43, 0x1, UPT ;  /* 0x000000012b00788c */ /* 0x000fe4000bf25270 */
[----:B------:R-:W-:Y:S01]  /*5660*/  UISETP.NE.AND UP2, UPT, UR42, 0x1, UPT ;  /* 0x000000012a00788c */ /* 0x000fe2000bf45270 */
[----:B------:R-:W-:Y:S02]  /*5670*/  UMOV UR4, UR5 ;  /* 0x0000000500047c82 */ /* 0x000fe40008000000 */
[----:B--2---:R-:W-:Y:S03]  /*5680*/  USHF.R.U32.HI UR5, URZ, UR12, UR4 ;  /* 0x0000000cff057299 */ /* 0x004fe60008011604 */
[----:B------:R-:W-:Y:S02]  /*5690*/  UMOV UR4, UR7 ;  /* 0x0000000700047c82 */ /* 0x000fe40008000000 */
[----:B------:R-:W-:Y:S02]  /*56a0*/  USHF.R.U32.HI UR7, URZ, UR53, UR4 ;  /* 0x00000035ff077299 */ /* 0x000fe40008011604 */
[----:B------:R-:W-:Y:S02]  /*56b0*/  USEL UR4, UR56, UR5, !UP0 ;  /* 0x0000000538047287 */ /* 0x000fe4000c000000 */
[----:B------:R-:W-:Y:S01]  /*56c0*/  USEL UR7, UR57, UR7, !UP1 ;  /* 0x0000000739077287 */ /* 0x000fe2000c800000 */
[----:B------:R-:W-:Y:S01]  /*56d0*/  UMOV UR5, UR9 ;  /* 0x0000000900057c82 */ /* 0x000fe20008000000 */
[----:B------:R-:W-:Y:S02]  /*56e0*/  UIMAD.WIDE.U32 UR8, UR4, UR40, URZ ;  /* 0x00000028040872a5 */ /* 0x000fe4000f8e00ff */
[----:B------:R-:W-:Y:S03]  /*56f0*/  USHF.R.U32.HI UR6, URZ, UR12, UR5 ;  /* 0x0000000cff067299 */ /* 0x000fe60008011605 */
[----:B------:R-:W-:Y:S01]  /*5700*/  UMOV UR5, UR11 ;  /* 0x0000000b00057c82 */ /* 0x000fe20008000000 */
[----:B------:R-:W-:Y:S02]  /*5710*/  UIMAD.WIDE.U32 UR10, UR7, UR40, URZ ;  /* 0x00000028070a72a5 */ /* 0x000fe4000f8e00ff */
[----:B------:R-:W-:Y:S02]  /*5720*/  USHF.R.U32.HI UR12, URZ, UR53, UR5 ;  /* 0x00000035ff0c7299 */ /* 0x000fe40008011605 */
[----:B------:R-:W-:Y:S01]  /*5730*/  USEL UR6, UR37, UR6, !UP0 ;  /* 0x0000000625067287 */ /* 0x000fe2000c000000 */
[----:B------:R-:W-:Y:S02]  /*5740*/  UMOV UR5, UR9 ;  /* 0x0000000900057c82 */ /* 0x000fe40008000000 */
[----:B------:R-:W-:Y:S01]  /*5750*/  UMOV UR10, UR11 ;  /* 0x0000000b000a7c82 */ /* 0x000fe20008000000 */
[----:B------:R-:W-:Y:S02]  /*5760*/  @UP2 USHF.R.U32.HI UR4, URZ, UR41, UR5 ;  /* 0x00000029ff042299 */ /* 0x000fe40008011605 */
[----:B------:R-:W-:Y:S02]  /*5770*/  @UP2 USHF.R.U32.HI UR7, URZ, UR41, UR10 ;  /* 0x00000029ff072299 */ /* 0x000fe4000801160a */
[----:B------:R-:W-:Y:S02]  /*5780*/  UIMAD UR4, UR42, UR4, URZ ;  /* 0x000000042a0472a4 */ /* 0x000fe4000f8e02ff */
[----:B------:R-:W-:Y:S02]  /*5790*/  UIMAD.WIDE.U32 UR10, UR6, UR40, URZ ;  /* 0x00000028060a72a5 */ /* 0x000fe4000f8e00ff */
[----:B------:R-:W-:Y:S02]  /*57a0*/  USEL UR5, UR38, UR12, !UP1 ;  /* 0x0000000c26057287 */ /* 0x000fe4000c800000 */
[----:B------:R-:W-:Y:S02]  /*57b0*/  UIMAD UR8, UR42, UR7, URZ ;  /* 0x000000072a0872a4 */ /* 0x000fe4000f8e02ff */
[----:B------:R-:W-:Y:S03]  /*57c0*/  UISETP.GE.AND UP0, UPT, UR6, UR4, UPT ;  /* 0x000000040600728c */ /* 0x000fe6000bf06270 */
[----:B------:R-:W-:Y:S01]  /*57d0*/  UMOV UR4, UR11 ;  /* 0x0000000b00047c82 */ /* 0x000fe20008000000 */
[----:B------:R-:W-:Y:S02]  /*57e0*/  UISETP.GE.OR UP0, UPT, UR5, UR8, UP0 ;  /* 0x000000080500728c */ /* 0x000fe40008706670 */
[----:B------:R-:W-:Y:S02]  /*57f0*/  USHF.R.U32.HI UR4, URZ, UR41, UR4 ;  /* 0x00000029ff047299 */ /* 0x000fe40008011604 */
[----:B------:R-:W-:Y:S02]  /*5800*/  UIMAD.WIDE.U32 UR8, UR5, UR40, URZ ;  /* 0x00000028050872a5 */ /* 0x000fe4000f8e00ff */
[----:B------:R-:W-:Y:S02]  /*5810*/  USEL UR11, UR6, UR4, !UP2 ;  /* 0x00000004060b7287 */ /* 0x000fe4000d000000 */
[----:B------:R-:W-:Y:S02]  /*5820*/  UIADD3 UR8, UPT, UPT, -UR5, URZ, URZ ;  /* 0x000000ff05087290 */ /* 0x000fe4000fffe1ff */
[----:B------:R-:W-:Y:S01]  /*5830*/  UIADD3 UR10, UPT, UPT, -UR11, URZ, URZ ;  /* 0x000000ff0b0a7290 */ /* 0x000fe2000fffe1ff */
[----:B------:R-:W-:Y:S01]  /*5840*/  @!UP0 UMOV UR4, UR9 ;  /* 0x0000000900048c82 */ /* 0x000fe20008000000 */
[----:B------:R-:W-:Y:S02]  /*5850*/  UIADD3 UR9, UPT, UPT, -UR6, URZ, URZ ;  /* 0x000000ff06097290 */ /* 0x000fe4000fffe1ff */
[----:B------:R-:W-:Y:S02]  /*5860*/  @!UP0 USHF.R.U32.HI UR4, URZ, UR41, UR4 ;  /* 0x00000029ff048299 */ /* 0x000fe40008011604 */
[----:B------:R-:W-:Y:S02]  /*5870*/  UIMAD UR10, UR42, UR10, UR6 ;  /* 0x0000000a2a0a72a4 */ /* 0x000fe4000f8e0206 */
[----:B------:R-:W-:Y:S04]  /*5880*/  @!UP0 USEL UR4, UR5, UR4, !UP2 ;  /* 0x0000000405048287 */ /* 0x000fe8000d000000 */
[----:B------:R-:W-:Y:S02]  /*5890*/  @!UP0 UIMAD UR10, UR7, UR10, UR4 ;  /* 0x0000000a070a82a4 */ /* 0x000fe4000f8e0204 */
[----:B------:R-:W-:Y:S02]  /*58a0*/  @!UP0 UIADD3 UR11, UPT, UPT, UR11, -UR4, URZ ;  /* 0x800000040b0b8290 */ /* 0x000fe4000fffe0ff */
[----:B------:R-:W-:Y:S02]  /*58b0*/  UIMAD UR7, UR43, UR8, UR38 ;  /* 0x000000082b0772a4 */ /* 0x000fe4000f8e0226 */
[----:B------:R-:W-:Y:S02]  /*58c0*/  @!UP0 UIMAD UR6, UR11, UR42, UR5 ;  /* 0x0000002a0b0682a4 */ /* 0x000fe4000f8e0205 */
[----:B------:R-:W-:Y:S01]  /*58d0*/  UIMAD UR4, UR54, UR9, UR37 ;  /* 0x00000009360472a4 */ /* 0x000fe2000f8e0225 */
[----:B------:R-:W-:Y:S02]  /*58e0*/  @!UP0 UMOV UR5, UR10 ;  /* 0x0000000a00058c82 */ /* 0x000fe40008000000 */
[----:B------:R-:W-:Y:S02]  /*58f0*/  UIMAD UR38, UR5, UR43, UR7 ;  /* 0x0000002b052672a4 */ /* 0x000fe4000f8e0207 */
[----:B------:R-:W-:Y:S11]  /*5900*/  UIMAD UR37, UR6, UR54, UR4 ;  /* 0x00000036062572a4 */ /* 0x000ff6000f8e0204 */
[----:B------:R-:W-:Y:S01]  /*5910*/  @!UPT UIADD3 URZ, UPT, UPT, URZ, URZ, URZ ;  /* 0x000000fffffff290 */ /* 0x000fe2000fffe0ff */
.L_x_98:
[----:B------:R-:W-:Y:S01]  /*5920*/  UISETP.NE.AND UP0, UPT, UR39, 0x1, UPT ;  /* 0x000000012700788c */ /* 0x000fe2000bf05270 */
[----:B------:R-:W-:Y:S01]  /*5930*/  IADD3 R162, PT, PT, R162, 0x1, RZ ;  /* 0x00000001a2a27810 */ /* 0x000fe20007ffe0ff */
[----:B------:R-:W-:Y:S02]  /*5940*/  USHF.L.U32 UR50, UR16, 0x7, URZ ;  /* 0x0000000710327899 */ /* 0x000fe400080006ff */
[----:B------:R-:W-:Y:S07]  /*5950*/  USHF.L.U32 UR49, UR20, 0x7, URZ ;  /* 0x0000000714317899 */ /* 0x000fee00080006ff */
[----:B------:R-:W2:Y:S01]  /*5960*/  @!UP0 LDCU.128 UR12, c[0x0][0xb10] ;  /* 0x00016200ff0c87ac */ /* 0x000ea20008000c00 */
[----:B------:R-:W3:Y:S01]  /*5970*/  @!UP0 LDCU UR5, c[0x0][0xb0c] ;  /* 0x00016180ff0587ac */ /* 0x000ee20008000800 */
[----:B------:R-:W4:Y:S01]  /*5980*/  @!UP0 LDCU UR10, c[0x0][0xb20] ;  /* 0x00016400ff0a87ac */ /* 0x000f220008000800 */
[----:B--2---:R-:W-:Y:S02]  /*5990*/  UIMAD.WIDE.U32 UR8, UR38, UR12, URZ ;  /* 0x0000000c260872a5 */ /* 0x004fe4000f8e00ff */
[----:B------:R-:W-:Y:S02]  /*59a0*/  UIMAD.WIDE.U32 UR6, UR37, UR15, URZ ;  /* 0x0000000f250672a5 */ /* 0x000fe4000f8e00ff */
[----:B------:R-:W-:Y:S03]  /*59b0*/  @!UP0 UISETP.NE.AND UP1, UPT, UR14, 0x1, UPT ;  /* 0x000000010e00888c */ /* 0x000fe6000bf25270 */
[----:B------:R-:W-:Y:S01]  /*59c0*/  @!UP0 UMOV UR4, UR9 ;  /* 0x0000000900048c82 */ /* 0x000fe20008000000 */
[----:B---3--:R-:W-:Y:S02]  /*59d0*/  @!UP0 UISETP.NE.AND UP2, UPT, UR5, 0x1, UPT ;  /* 0x000000010500888c */ /* 0x008fe4000bf45270 */
[----:B------:R-:W-:Y:S01]  /*59e0*/  @!UP0 USHF.R.U32.HI UR4, URZ, UR13, UR4 ;  /* 0x0000000dff048299 */ /* 0x000fe20008011604 */
[----:B------:R-:W-:Y:S02]  /*59f0*/  @!UP0 UMOV UR6, UR7 ;  /* 0x0000000700068c82 */ /* 0x000fe40008000000 */
[----:B----4-:R-:W-:Y:S02]  /*5a00*/  @!UP0 USHF.R.U32.HI UR6, URZ, UR10, UR6 ;  /* 0x0000000aff068299 */ /* 0x010fe40008011606 */
[----:B------:R-:W-:Y:S02]  /*5a10*/  @!UP0 USEL UR7, UR38, UR4, !UP2 ;  /* 0x0000000426078287 */ /* 0x000fe4000d000000 */
[----:B------:R-:W-:Y:S04]  /*5a20*/  @!UP0 USEL UR6, UR37, UR6, !UP1 ;  /* 0x0000000625068287 */ /* 0x000fe8000c800000 */
[----:B------:R-:W-:Y:S02]  /*5a30*/  @!UP0 UIADD3 UR4, UPT, UPT, -UR7, UR6, URZ ;  /* 0x0000000607048290 */ /* 0x000fe4000fffe1ff */
[----:B------:R-:W-:Y:S02]  /*5a40*/  @!UP0 UIADD3 UR6, UPT, UPT, UR7, -UR6, URZ ;  /* 0x8000000607068290 */ /* 0x000fe4000fffe0ff */
[----:B------:R-:W-:Y:S02]  /*5a50*/  @!UP0 UIMAD UR38, UR4, UR5, UR38 ;  /* 0x00000005042682a4 */ /* 0x000fe4000f8e0226 */
[----:B------:R-:W-:Y:S02]  /*5a60*/  @!UP0 UIMAD UR37, UR6, UR14, UR37 ;  /* 0x0000000e062582a4 */ /* 0x000fe4000f8e0225 */
[----:B------:R-:W-:Y:S09]  /*5a70*/  ULOP3.LUT UP0, URZ, UR63, 0x1b0, URZ, 0xc0, !UPT ;  /* 0x000001b03fff7892 */ /* 0x000ff2000f80c0ff */
[----:B------:R-:W-:Y:S05]  /*5a80*/  BRA.U !UP0, `(.L_x_99) ;  /* 0x0000000108407547 */ /* 0x000fea000b800000 */
[----:B------:R-:W2:Y:S01]  /*5a90*/  LDCU.64 UR8, c[0x4][0x80] ;  /* 0x01001000ff0877ac */ /* 0x000ea20008000a00 */
[----:B------:R-:W-:Y:S01]  /*5aa0*/  MOV R3, 0x0 ;  /* 0x0000000000037802 */ /* 0x000fe20000000f00 */
[----:B------:R-:W-:Y:S02]  /*5ab0*/  HFMA2 R12, -RZ, RZ, 0, 5.9604644775390625e-08 ;  /* 0x00000001ff0c7431 */ /* 0x000fe400000001ff */
[----:B------:R-:W-:Y:S02]  /*5ac0*/  IMAD.MOV.U32 R8, RZ, RZ, 0x70 ;  /* 0x00000070ff087424 */ /* 0x000fe400078e00ff */
[----:B------:R-:W-:Y:S01]  /*5ad0*/  IMAD.MOV.U32 R13, RZ, RZ, RZ ;  /* 0x000000ffff0d7224 */ /* 0x000fe200078e00ff */
[----:B------:R-:W3:Y:S01]  /*5ae0*/  LDCU.64 UR6, c[0x4][0x88] ;  /* 0x01001100ff0677ac */ /* 0x000ee20008000a00 */
[----:B------:R-:W4:Y:S01]  /*5af0*/  LDC.64 R2, c[0x4][R3] ;  /* 0x0100000003027b82 */ /* 0x000f220000000a00 */
[----:B------:R-:W1:Y:S01]  /*5b00*/  LDCU.64 UR4, c[0x4][0x8] ;  /* 0x01000100ff0477ac */ /* 0x000e620008000a00 */
[----:B--2---:R-:W-:Y:S01]  /*5b10*/  MOV R5, UR9 ;  /* 0x0000000900057c02 */ /* 0x004fe20008000f00 */
[----:B------:R-:W-:Y:S01]  /*5b20*/  IMAD.U32 R4, RZ, RZ, UR8 ;  /* 0x00000008ff047e24 */ /* 0x000fe2000f8e00ff */
[----:B---3--:R-:W-:Y:S01]  /*5b30*/  MOV R7, UR7 ;  /* 0x0000000700077c02 */ /* 0x008fe20008000f00 */
[----:B------:R-:W-:Y:S01]  /*5b40*/  IMAD.U32 R6, RZ, RZ, UR6 ;  /* 0x00000006ff067e24 */ /* 0x000fe2000f8e00ff */
[----:B-1----:R-:W-:Y:S01]  /*5b50*/  MOV R11, UR5 ;  /* 0x00000005000b7c02 */ /* 0x002fe20008000f00 */
[----:B------:R-:W-:Y:S02]  /*5b60*/  IMAD.U32 R10, RZ, RZ, UR4 ;  /* 0x00000004ff0a7e24 */ /* 0x000fe4000f8e00ff */
[----:B------:R-:W-:Y:S07]  /*5b70*/  LEPC R20, `(.L_x_99) ;  /* 0x000000001014794e */ /* 0x000fee0000000000 */
[----:B----45:R-:W-:Y:S05]  /*5b80*/  CALL.ABS.NOINC R2 ;  /* 0x0000000002007343 */ /* 0x030fea0003c00000 */
.L_x_99:
[----:B------:R-:W-:Y:S01]  /*5b90*/  LOP3.LUT P0, RZ, R177, 0x1b0, RZ, 0xc0, !PT ;  /* 0x000001b0b1ff7812 */ /* 0x000fe2000780c0ff */
[----:B------:R-:W-:Y:S11]  /*5ba0*/  BSSY.RECONVERGENT B6, `(.L_x_100) ;  /* 0x0000013000067945 */ /* 0x000ff60003800200 */
[----:B------:R-:W-:Y:S01]  /*5bb0*/  @!UPT UIADD3 URZ, UPT, UPT, URZ, URZ, URZ ;  /* 0x000000fffffff290 */ /* 0x000fe2000fffe0ff */
[----:B------:R-:W-:Y:S05]  /*5bc0*/  @!P0 BRA `(.L_x_101) ;  /* 0x0000000000408947 */ /* 0x000fea0003800000 */
        /* <DEDUP_REMOVED lines=16> */
.L_x_101:
[----:B------:R-:W-:Y:S05]  /*5cd0*/  BSYNC.RECONVERGENT B6 ;  /* 0x0000000000067941 */ /* 0x000fea0003800200 */
.L_x_100:
[----:B------:R-:W-:Y:S01]  /*5ce0*/  R2UR UR4, R160 ;  /* 0x00000000a00472ca */ /* 0x000fe200000e0000 */
[----:B------:R-:W-:Y:S01]  /*5cf0*/  UISETP.NE.U32.AND UP0, UPT, UR60, URZ, UPT ;  /* 0x000000ff3c00728c */ /* 0x000fe2000bf05070 */
[----:B------:R-:W-:Y:S02]  /*5d00*/  ISETP.NE.U32.AND P4, PT, R156, RZ, PT ;  /* 0x000000ff9c00720c */ /* 0x000fe40003f85070 */
[----:B------:R-:W-:Y:S01]  /*5d10*/  ISETP.NE.U32.AND P2, PT, RZ, UR46, PT ;  /* 0x0000002eff007c0c */ /* 0x000fe2000bf45070 */
[----:B------:R-:W-:Y:S01]  /*5d20*/  UISETP.NE.AND.EX UP1, UPT, UR61, URZ, UPT, UP0 ;  /* 0x000000ff3d00728c */ /* 0x000fe2000bf25300 */
[----:B------:R-:W-:Y:S01]  /*5d30*/  ISETP.NE.AND.EX P4, PT, R157, RZ, PT, P4 ;  /* 0x000000ff9d00720c */ /* 0x000fe20003f85340 */
[----:B------:R-:W-:Y:S01]  /*5d40*/  UPLOP3.LUT UP0, UPT, UPT, UPT, UPT, 0x40, 0x4 ;  /* 0x000000000004789c */ /* 0x000fe20003f0e870 */
[----:B------:R-:W-:Y:S05]  /*5d50*/  ISETP.NE.AND.EX P2, PT, RZ, UR47, PT, P2 ;  /* 0x0000002fff007c0c */ /* 0x000fea000bf45320 */
[----:B------:R-:W-:Y:S06]  /*5d60*/  UISETP.NE.AND UP2, UPT, UR4, URZ, UPT ;  /* 0x000000ff0400728c */ /* 0x000fec000bf45270 */
[----:B------:R-:W-:Y:S05]  /*5d70*/  PLOP3.LUT P1, PT, PT, PT, UP2, 0x80, 0x8 ;  /* 0x000000000008781c */ /* 0x000fea0003f2f028 */
[----:B------:R-:W-:Y:S06]  /*5d80*/  @UP2 UPLOP3.LUT UP0, UPT, UPT, UPT, UP1, 0x80, 0x8 ;  /* 0x000000000008289c */ /* 0x000fec0003f0f010 */
[----:B------:R-:W-:Y:S01]  /*5d90*/  PLOP3.LUT P0, PT, PT, PT, UP0, 0x80, 0x8 ;  /* 0x000000000008781c */ /* 0x000fe20003f0f008 */
[----:B------:R-:W-:Y:S01]  /*5da0*/  @!UPT UIADD3 URZ, UPT, UPT, URZ, URZ, URZ ;  /* 0x000000fffffff290 */ /* 0x000fe2000fffe0ff */
[----:B------:R-:W-:Y:S11]  /*5db0*/  BRA.U !UP1, `(.L_x_102) ;  /* 0x00000001093c7547 */ /* 0x000ff6000b800000 */
[----:B------:R-:W-:Y:S01]  /*5dc0*/  UISETP.NE.U32.AND UP0, UPT, UR46, URZ, UPT ;  /* 0x000000ff2e00728c */ /* 0x000fe2000bf05070 */
[----:B-1----:R-:W-:Y:S01]  /*5dd0*/  HFMA2 R0, -RZ, RZ, 0, 5.9604644775390625e-08 ;  /* 0x00000001ff007431 */ /* 0x002fe200000001ff */
[----:B------:R-:W1:Y:S01]  /*5de0*/  LDCU.64 UR8, c[0x0][0x358] ;  /* 0x00006b00ff0877ac */ /* 0x000e620008000a00 */
[----:B------:R-:W-:Y:S01]  /*5df0*/  IMAD.MOV.U32 R158, RZ, RZ, 0x1 ;  /* 0x00000001ff9e7424 */ /* 0x000fe200078e00ff */
[----:B------:R-:W-:Y:S06]  /*5e00*/  UISETP.NE.AND.EX UP0, UPT, UR47, URZ, UPT, UP0 ;  /* 0x000000ff2f00728c */ /* 0x000fec000bf05300 */
[----:B------:R-:W-:Y:S05]  /*5e10*/  PLOP3.LUT P3, PT, PT, PT, UP0, 0x80, 0x8 ;  /* 0x000000000008781c */ /* 0x000fea0003f6f008 */
[----:B------:R-:W2:Y:S01]  /*5e20*/  @UP0 LDCU.64 UR4, c[0x0][0x888] ;  /* 0x00011100ff0407ac */ /* 0x000ea20008000a00 */
[----:B------:R-:W-:Y:S07]  /*5e30*/  @UP0 UIMAD UR6, UR36, UR60, URZ ;  /* 0x0000003c240602a4 */ /* 0x000fee000f8e02ff */
[----:B------:R-:W-:Y:S01]  /*5e40*/  @!P3 PRMT R158, R0, 0x7610, R158 ;  /* 0x00007610009eb816 */ /* 0x000fe2000000009e */
[----:B--2---:R-:W-:Y:S06]  /*5e50*/  @UP0 UIMAD.WIDE UR4, UR6, 0x4, UR4 ;  /* 0x00000004060408a5 */ /* 0x004fec000f8e0204 */
[----:B------:R-:W-:Y:S01]  /*5e60*/  IMAD.U32 R2, RZ, RZ, UR4 ;  /* 0x00000004ff027e24 */ /* 0x000fe2000f8e00ff */
[----:B------:R-:W-:Y:S04]  /*5e70*/  MOV R3, UR5 ;  /* 0x0000000500037c02 */ /* 0x000fe80008000f00 */
[----:B------:R-:W2:Y:S01]  /*5e80*/  @!UP0 LDCU UR4, c[0x0][0x880] ;  /* 0x00011000ff0487ac */ /* 0x000ea20008000800 */
[----:B-1---5:R3:W5:Y:S02]  /*5e90*/  @P3 LDG.E R73, desc[UR8][R2.64] ;  /* 0x0000000802493981 */ /* 0x022764000c1e1900 */
[----:B--23--:R-:W-:Y:S02]  /*5ea0*/  @!P3 IMAD.U32 R73, RZ, RZ, UR4 ;  /* 0x00000004ff49be24 */ /* 0x00cfe4000f8e00ff */
.L_x_102:
[----:B------:R-:W-:Y:S05]  /*5eb0*/  @!P4 BRA `(.L_x_103) ;  /* 0x000000000024c947 */ /* 0x000fea0003800000 */
[----:B------:R-:W-:Y:S01]  /*5ec0*/  ISETP.NE.U32.AND P3, PT, R138, RZ, PT ;  /* 0x000000ff8a00720c */ /* 0x000fe20003f65070 */
[----:B------:R-:W2:Y:S03]  /*5ed0*/  LDCU.64 UR4, c[0x0][0x358] ;  /* 0x00006b00ff0477ac */ /* 0x000ea60008000a00 */
[----:B------:R-:W-:Y:S11]  /*5ee0*/  ISETP.NE.AND.EX P3, PT, R139, RZ, PT, P3 ;  /* 0x000000ff8b00720c */ /* 0x000ff60003f65330 */
[----:B------:R-:W-:Y:S02]  /*5ef0*/  @!UPT UIADD3 URZ, UPT, UPT, URZ, URZ, URZ ;  /* 0x000000fffffff290 */ /* 0x000fe4000fffe0ff */
[----:B------:R-:W3:Y:S01]  /*5f00*/  @P3 LDC.64 R2, c[0x0][0x8a8] ;  /* 0x00022a00ff023b82 */ /* 0x000ee20000000a00 */
[----:B-1----:R-:W-:Y:S04]  /*5f10*/  @P3 IMAD R0, R156, UR36, RZ ;  /* 0x000000249c003c24 */ /* 0x002fe8000f8e02ff */
[----:B---3--:R-:W-:Y:S05]  /*5f20*/  @P3 IMAD.WIDE R2, R0, 0x4, R2 ;  /* 0x0000000400023825 */ /* 0x008fea00078e0202 */
[----:B--2--5:R2:W5:Y:S02]  /*5f30*/  @P3 LDG.E R70, desc[UR4][R2.64] ;  /* 0x0000000402463981 */ /* 0x024564000c1e1900 */
[----:B--2---:R-:W3:Y:S02]  /*5f40*/  @!P3 LDC R70, c[0x0][0x8a0] ;  /* 0x00022800ff46bb82 */ /* 0x004ee40000000800 */
.L_x_103:
[----:B-----5:R-:W-:Y:S01]  /*5f50*/  FSETP.NEU.AND P4, PT, R73, RZ, PT ;  /* 0x000000ff4900720b */ /* 0x020fe20003f8d000 */
[----:B------:R-:W-:Y:S01]  /*5f60*/  BSSY B1, `(.L_x_104) ;  /* 0x0000047000017945 */ /* 0x000fe20003800000 */
[----:B------:R-:W-:Y:S01]  /*5f70*/  SEL R5, RZ, 0xffffffff, P2 ;  /* 0xffffffffff057807 */ /* 0x000fe20001000000 */
[----:B------:R-:W-:Y:S01]  /*5f80*/  IMAD.MOV.U32 R186, RZ, RZ, 0x1 ;  /* 0x00000001ffba7424 */ /* 0x000fe200078e00ff */
[----:B------:R-:W-:Y:S01]  /*5f90*/  LOP3.LUT P3, RZ, R158, 0xff, RZ, 0xc0, !PT ;  /* 0x000000ff9eff7812 */ /* 0x000fe2000786c0ff */
[----:B------:R-:W-:Y:S01]  /*5fa0*/  IMAD R71, R68, 0x80, R69 ;  /* 0x0000008044477824 */ /* 0x000fe200078e0245 */
[----:B-1----:R-:W-:Y:S02]  /*5fb0*/  @P1 SEL R0, RZ, 0xffffffff, P4 ;  /* 0xffffffffff001807 */ /* 0x002fe40002000000 */
[----:B------:R-:W-:Y:S02]  /*5fc0*/  CS2R R154, SRZ ;  /* 0x00000000009a7805 */ /* 0x000fe4000001ff00 */
[----:B------:R-:W-:Y:S02]  /*5fd0*/  LEA R3, R166, UR44, 0x3 ;  /* 0x0000002ca6037c11 */ /* 0x000fe4000f8e18ff */
[----:B------:R-:W-:Y:S02]  /*5fe0*/  CS2R R152, SRZ ;  /* 0x0000000000987805 */ /* 0x000fe4000001ff00 */
[----:B------:R-:W-:Y:S02]  /*5ff0*/  @P0 SEL R0, R5, R0, !P3 ;  /* 0x0000000005000207 */ /* 0x000fe40005800000 */
[----:B------:R-:W-:Y:S02]  /*6000*/  CS2R R150, SRZ ;  /* 0x0000000000967805 */ /* 0x000fe4000001ff00 */
[----:B------:R-:W-:Y:S02]  /*6010*/  LEA R161, R68, UR44, 0x3 ;  /* 0x0000002c44a17c11 */ /* 0x000fe4000f8e18ff */
[----:B------:R-:W-:Y:S02]  /*6020*/  CS2R R148, SRZ ;  /* 0x0000000000947805 */ /* 0x000fe4000001ff00 */
[----:B------:R-:W-:Y:S02]  /*6030*/  @P1 LOP3.LUT R0, R0, 0x1, RZ, 0xc0, !PT ;  /* 0x0000000100001812 */ /* 0x000fe400078ec0ff */
[----:B------:R-:W-:Y:S02]  /*6040*/  CS2R R146, SRZ ;  /* 0x0000000000927805 */ /* 0x000fe4000001ff00 */
[----:B------:R-:W-:Y:S02]  /*6050*/  SHF.L.U32 R4, R168, 0x1f, RZ ;  /* 0x0000001fa8047819 */ /* 0x000fe400000006ff */
[----:B------:R-:W-:Y:S02]  /*6060*/  CS2R R144, SRZ ;  /* 0x0000000000907805 */ /* 0x000fe4000001ff00 */
[----:B------:R-:W-:Y:S02]  /*6070*/  ISETP.NE.U32.OR P6, PT, R0, 0x1, !P1 ;  /* 0x000000010000780c */ /* 0x000fe40004fc5470 */
[----:B------:R-:W-:Y:S02]  /*6080*/  CS2R R142, SRZ ;  /* 0x00000000008e7805 */ /* 0x000fe4000001ff00 */
[----:B------:R-:W-:Y:S02]  /*6090*/  PLOP3.LUT P2, PT, PT, PT, UP1, 0x80, 0x8 ;  /* 0x000000000008781c */ /* 0x000fe40003f4f018 */
[----:B------:R-:W-:Y:S02]  /*60a0*/  CS2R R140, SRZ ;  /* 0x00000000008c7805 */ /* 0x000fe4000001ff00 */
[----:B------:R-:W-:Y:S02]  /*60b0*/  SEL R0, RZ, 0xffffffff, P4 ;  /* 0xffffffffff007807 */ /* 0x000fe40002000000 */
[----:B------:R-:W-:Y:S03]  /*60c0*/  P2R R172, PR, RZ, 0x40 ;  /* 0x00000040ffac7803 */ /* 0x000fe60000000000 */
[----:B------:R-:W-:Y:S04]  /*60d0*/  @P6 SHF.L.U32 R2, R165, 0x1f, RZ ;  /* 0x0000001fa5026819 */ /* 0x000fe800000006ff */
[----:B------:R-:W-:Y:S01]  /*60e0*/  @P2 SEL R0, R5, R0, !P3 ;  /* 0x0000000005002207 */ /* 0x000fe20005800000 */
[----:B------:R-:W1:Y:S03]  /*60f0*/  @P6 SYNCS.PHASECHK.TRANS64.TRYWAIT P1, [R3+URZ+0x40], R2 ;  /* 0x00004002030065a7 */ /* 0x000e6600080211ff */
[----:B------:R-:W-:Y:S04]  /*6100*/  LOP3.LUT R0, R0, 0x1, RZ, 0xc0, !PT ;  /* 0x0000000100007812 */ /* 0x000fe800078ec0ff */
[----:B------:R-:W-:Y:S04]  /*6110*/  ISETP.NE.U32.AND P5, PT, R0, 0x1, PT ;  /* 0x000000010000780c */ /* 0x000fe80003fa5070 */
[----:B------:R-:W-:Y:S01]  /*6120*/  P2R R187, PR, RZ, 0x20 ;  /* 0x00000020ffbb7803 */ /* 0x000fe20000000000 */
[----:B------:R2:W4:Y:S01]  /*6130*/  SYNCS.PHASECHK.TRANS64.TRYWAIT P0, [R161+URZ+0x90], R4 ;  /* 0x00009004a10075a7 */ /* 0x00052200080011ff */
[----:B-1----:R-:W-:Y:S01]  /*6140*/  @P6 SEL R186, RZ, 0x1, !P1 ;  /* 0x00000001ffba6807 */ /* 0x002fe20004800000 */
[----:B--2---:R-:W-:Y:S06]  /*6150*/  @!P6 BRA `(.L_x_105) ;  /* 0x00000000009ce947 */ /* 0x004fec0003800000 */
[----:B------:R-:W-:Y:S01]  /*6160*/  @P5 IMAD R7, R166, 0x2000, R171 ;  /* 0x00002000a6075824 */ /* 0x000fe200078e02ab */
[----:B------:R-:W1:Y:S01]  /*6170*/  S2R R0, SR_CgaCtaId ;  /* 0x0000000000007919 */ /* 0x000e620000008800 */
[----:B------:R-:W-:Y:S01]  /*6180*/  ISETP.NE.AND P1, PT, R186, RZ, PT ;  /* 0x000000ffba00720c */ /* 0x000fe20003f25270 */
[----:B------:R-:W-:Y:S01]  /*6190*/  BSSY B0, `(.L_x_106) ;  /* 0x0000010000007945 */ /* 0x000fe20003800000 */
[--C-:B------:R-:W-:Y:S01]  /*61a0*/  @P5 IMAD R8, R176, -0x10, R7.reuse ;  /* 0xfffffff0b0085824 */ /* 0x100fe200078e0207 */
[----:B------:R-:W-:Y:S01]  /*61b0*/  CS2R R142, SRZ ;  /* 0x00000000008e7805 */ /* 0x000fe2000001ff00 */
[----:B------:R-:W-:Y:S01]  /*61c0*/  @P5 IMAD R6, R170, -0x10, R7 ;  /* 0xfffffff0aa065824 */ /* 0x000fe200078e0207 */
[----:B------:R-:W-:Y:S01]  /*61d0*/  CS2R R140, SRZ ;  /* 0x00000000008c7805 */ /* 0x000fe2000001ff00 */
[----:B------:R-:W-:Y:S01]  /*61e0*/  @P5 IMAD R5, R169, 0x10, R8 ;  /* 0x00000010a9055824 */ /* 0x000fe200078e0208 */
[----:B------:R-:W-:Y:S02]  /*61f0*/  CS2R R150, SRZ ;  /* 0x0000000000967805 */ /* 0x000fe4000001ff00 */
[----:B------:R-:W-:Y:S02]  /*6200*/  CS2R R148, SRZ ;  /* 0x0000000000947805 */ /* 0x000fe4000001ff00 */
[----:B------:R-:W-:Y:S02]  /*6210*/  CS2R R146, SRZ ;  /* 0x0000000000927805 */ /* 0x000fe4000001ff00 */
[----:B------:R-:W-:Y:S02]  /*6220*/  CS2R R144, SRZ ;  /* 0x0000000000907805 */ /* 0x000fe4000001ff00 */
[----:B------:R-:W-:Y:S02]  /*6230*/  CS2R R154, SRZ ;  /* 0x00000000009a7805 */ /* 0x000fe4000001ff00 */
[----:B------:R-:W-:Y:S01]  /*6240*/  CS2R R152, SRZ ;  /* 0x0000000000987805 */ /* 0x000fe2000001ff00 */
[----:B------:R-:W-:Y:S06]  /*6250*/  @P1 BRA `(.L_x_107) ;  /* 0x00000000000c1947 */ /* 0x000fec0003800000 */
[----:B------:R-:W-:Y:S04]  /*6260*/  SHF.L.U32 R2, R165, 0x1f, RZ ;  /* 0x0000001fa5027819 */ /* 0x000fe800000006ff */
[----:B------:R-:W2:Y:S02]  /*6270*/  SYNCS.PHASECHK.TRANS64.TRYWAIT P1, [R3+URZ+0x40], R2 ;  /* 0x00004002030075a7 */ /* 0x000ea400080211ff */
[----:B--2---:R-:W-:Y:S05]  /*6280*/  @!P1 BRA `(.L_x_108) ;  /* 0x0000003400709947 */ /* 0x004fea0003800000 */
.L_x_107:
[----:B------:R-:W-:Y:S05]  /*6290*/  BSYNC B0 ;  /* 0x0000000000007941 */ /* 0x000fea0003800000 */
.L_x_106:
[----:B------:R-:W-:Y:S01]  /*62a0*/  ISETP.NE.AND P1, PT, R187, RZ, PT ;  /* 0x000000ffbb00720c */ /* 0x000fe20003f25270 */
[----:B--2---:R-:W-:Y:S02]  /*62b0*/  VIADD R3, R3, 0x50 ;  /* 0x0000005003037836 */ /* 0x004fe40000000000 */
[----:B------:R-:W-:Y:S03]  /*62c0*/  VIADD R166, R166, 0x1 ;  /* 0x00000001a6a67836 */ /* 0x000fe60000000000 */
[----:B-1----:R-:W-:Y:S07]  /*62d0*/  PRMT R0, R0, 0x654, R3 ;  /* 0x0000065400007816 */ /* 0x002fee0000000003 */
[----:B------:R1:W2:Y:S04]  /*62e0*/  @P1 LDS.128 R140, [R7] ;  /* 0x00000000078c1984 */ /* 0x0002a80000000c00 */
[----:B------:R1:W1:Y:S04]  /*62f0*/  @P1 LDS.128 R148, [R6+0x20] ;  /* 0x0000200006941984 */ /* 0x0002680000000c00 */
[----:B------:R1:W1:Y:S04]  /*6300*/  @P1 LDS.128 R144, [R8+0x10] ;  /* 0x0000100008901984 */ /* 0x0002680000000c00 */
[----:B------:R1:W1:Y:S01]  /*6310*/  @P1 LDS.128 R152, [R5+0x10] ;  /* 0x0000100005981984 */ /* 0x0002620000000c00 */
[C---:B------:R-:W-:Y:S01]  /*6320*/  ISETP.NE.AND P1, PT, R166.reuse, 0x2, PT ;  /* 0x00000002a600780c */ /* 0x040fe20003f25270 */
[----:B------:R-:W-:Y:S01]  /*6330*/  @!PT LDS RZ, [RZ] ;  /* 0x00000000fffff984 */ /* 0x000fe20000000800 */
[----:B------:R-:W-:Y:S01]  /*6340*/  @!PT LDS RZ, [RZ] ;  /* 0x00000000fffff984 */ /* 0x000fe20000000800 */
[----:B------:R-:W-:Y:S01]  /*6350*/  @!PT LDS RZ, [RZ] ;  /* 0x00000000fffff984 */ /* 0x000fe20000000800 */
[----:B------:R-:W-:Y:S01]  /*6360*/  @!PT LDS RZ, [RZ] ;  /* 0x00000000fffff984 */ /* 0x000fe20000000800 */
[----:B------:R5:W-:Y:S06]  /*6370*/  MEMBAR.ALL.CTA ;  /* 0x0000000000007992 */ /* 0x000bec0000008000 */
[----:B-----5:R-:W5:Y:S01]  /*6380*/  FENCE.VIEW.ASYNC.S ;  /* 0x00000000000073c6 */ /* 0x020f620000000000 */
[----:B------:R-:W-:Y:S01]  /*6390*/  SEL R166, R166, RZ, P1 ;  /* 0x000000ffa6a67207 */ /* 0x000fe20000800000 */
[----:B-----5:R5:W-:Y:S02]  /*63a0*/  SYNCS.ARRIVE.TRANS64.RED.A1T0 RZ, [R0+URZ], RZ ;  /* 0x000000ff00ff79a7 */ /* 0x020be400081004ff */
[----:B-----5:R-:W-:Y:S04]  /*63b0*/  SEL R0, RZ, 0x1, P1 ;  /* 0x00000001ff007807 */ /* 0x020fe80000800000 */
[----:B--2---:R-:W-:Y:S02]  /*63c0*/  LOP3.LUT R165, R165, R0, RZ, 0x3c, !PT ;  /* 0x00000000a5a57212 */ /* 0x004fe400078e3cff */
.L_x_105:
[----:B------:R-:W-:Y:S05]  /*63d0*/  BSYNC B1 ;  /* 0x0000000000017941 */ /* 0x000fea0003800000 */
.L_x_104:
[----:B------:R-:W-:Y:S04]  /*63e0*/  SHF.R.U32.HI R0, RZ, 0x15, R71 ;  /* 0x00000015ff007819 */ /* 0x000fe80000011647 */
[----:B------:R-:W-:Y:S01]  /*63f0*/  LOP3.LUT P1, RZ, R0, 0x3, R159, 0x48, !PT ;  /* 0x0000000300ff7812 */ /* 0x000fe2000782489f */
[----:B------:R-:W-:Y:S01]  /*6400*/  @!UPT UIADD3 URZ, UPT, UPT, URZ, URZ, URZ ;  /* 0x000000fffffff290 */ /* 0x000fe2000fffe0ff */
[----:B----4-:R-:W-:Y:S11]  /*6410*/  @P0 BRA `(.L_x_109) ;  /* 0x0000000000080947 */ /* 0x010ff60003800000 */
[----:B------:R-:W2:Y:S02]  /*6420*/  SYNCS.PHASECHK.TRANS64.TRYWAIT P0, [R161+URZ+0x90], R4 ;  /* 0x00009004a10075a7 */ /* 0x000ea400080011ff */
[----:B--2---:R-:W-:Y:S05]  /*6430*/  @!P0 BRA `(.L_x_110) ;  /* 0x0000003400188947 */ /* 0x004fea0003800000 */
.L_x_109:
[----:B------:R-:W-:Y:S04]  /*6440*/  BSSY.RECONVERGENT B6, `(.L_x_111) ;  /* 0x0000012000067945 */ /* 0x000fe80003800200 */
[----:B------:R-:W-:Y:S05]  /*6450*/  @!P1 BRA `(.L_x_112) ;  /* 0x0000000000409947 */ /* 0x000fea0003800000 */
[----:B------:R-:W4:Y:S01]  /*6460*/  LDCU.64 UR8, c[0x4][0x70] ;  /* 0x01000e00ff0877ac */ /* 0x000f220008000a00 */
[----:B------:R-:W-:Y:S01]  /*6470*/  MOV R3, 0x0 ;  /* 0x0000000000037802 */ /* 0x000fe20000000f00 */
[----:B------:R-:W-:Y:S02]  /*6480*/  HFMA2 R12, -RZ, RZ, 0, 5.9604644775390625e-08 ;  /* 0x00000001ff0c7431 */ /* 0x000fe400000001ff */
[----:B-1----:R-:W-:Y:S02]  /*6490*/  IMAD.MOV.U32 R8, RZ, RZ, 0x192 ;  /* 0x00000192ff087424 */ /* 0x002fe400078e00ff */
[----:B------:R-:W-:Y:S01]  /*64a0*/  IMAD.MOV.U32 R13, RZ, RZ, RZ ;  /* 0x000000ffff0d7224 */ /* 0x000fe200078e00ff */
[----:B------:R-:W1:Y:S01]  /*64b0*/  LDCU.64 UR6, c[0x4][0x78] ;  /* 0x01000f00ff0677ac */ /* 0x000e620008000a00 */
[----:B------:R-:W3:Y:S01]  /*64c0*/  LDC.64 R2, c[0x4][R3] ;  /* 0x0100000003027b82 */ /* 0x000ee20000000a00 */
[----:B------:R-:W5:Y:S01]  /*64d0*/  LDCU.64 UR4, c[0x4][0x10] ;  /* 0x01000200ff0477ac */ /* 0x000f620008000a00 */
[----:B----4-:R-:W-:Y:S01]  /*64e0*/  MOV R5, UR9 ;  /* 0x0000000900057c02 */ /* 0x010fe20008000f00 */
[----:B--2---:R-:W-:Y:S01]  /*64f0*/  IMAD.U32 R4, RZ, RZ, UR8 ;  /* 0x00000008ff047e24 */ /* 0x004fe2000f8e00ff */
[----:B-1----:R-:W-:Y:S01]  /*6500*/  MOV R7, UR7 ;  /* 0x0000000700077c02 */ /* 0x002fe20008000f00 */
[----:B------:R-:W-:Y:S01]  /*6510*/  IMAD.U32 R6, RZ, RZ, UR6 ;  /* 0x00000006ff067e24 */ /* 0x000fe2000f8e00ff */
[----:B-----5:R-:W-:Y:S01]  /*6520*/  MOV R11, UR5 ;  /* 0x00000005000b7c02 */ /* 0x020fe20008000f00 */
[----:B------:R-:W-:Y:S02]  /*6530*/  IMAD.U32 R10, RZ, RZ, UR4 ;  /* 0x00000004ff0a7e24 */ /* 0x000fe4000f8e00ff */
[----:B------:R-:W-:Y:S07]  /*6540*/  LEPC R20, `(.L_x_112) ;  /* 0x000000001014794e */ /* 0x000fee0000000000 */
[----:B---3--:R-:W-:Y:S05]  /*6550*/  CALL.ABS.NOINC R2 ;  /* 0x0000000002007343 */ /* 0x008fea0003c00000 */
.L_x_112:
[----:B------:R-:W-:Y:S05]  /*6560*/  BSYNC.RECONVERGENT B6 ;  /* 0x0000000000067941 */ /* 0x000fea0003800200 */
.L_x_111:
[-C--:B------:R-:W-:Y:S01]  /*6570*/  F2FP.F16.E5M2.UNPACK_B R74, R140.reuse ;  /* 0x0000008cff4a723e */ /* 0x080fe200020004ff */
[----:B------:R-:W-:Y:S05]  /*6580*/  WARPSYNC.ALL ;  /* 0x0000000000007948 */ /* 0x000fea0003800000 */
[----:B------:R-:W-:Y:S01]  /*6590*/  R2UR UR4, R71 ;  /* 0x00000000470472ca */ /* 0x000fe200000e0000 */
[--C-:B------:R-:W-:Y:S01]  /*65a0*/  HADD2.F32 R72, -RZ, R74.reuse.H0_H0 ;  /* 0x2000004aff487230 */ /* 0x100fe20000004100 */
[----:B------:R-:W-:Y:S01]  /*65b0*/  F2FP.F16.E5M2.UNPACK_B R76, R140.H1 ;  /* 0x0000008cff4c723e */ /* 0x000fe200030004ff */
[----:B------:R-:W-:Y:S01]  /*65c0*/  HADD2.F32 R75, -RZ, R74.H1_H1 ;  /* 0x3000004aff4b7230 */ /* 0x000fe20000004100 */
[-C--:B------:R-:W-:Y:S01]  /*65d0*/  F2FP.F16.E5M2.UNPACK_B R78, R141.reuse ;  /* 0x0000008dff4e723e */ /* 0x080fe200020004ff */
[----:B------:R-:W-:Y:S01]  /*65e0*/  BSSY.RECONVERGENT B0, `(.L_x_113) ;  /* 0x000011d000007945 */ /* 0x000fe20003800200 */
[----:B------:R-:W-:Y:S01]  /*65f0*/  F2FP.F16.E5M2.UNPACK_B R80, R141.H1 ;  /* 0x0000008dff50723e */ /* 0x000fe200030004ff */
[----:B------:R-:W-:Y:S01]  /*6600*/  HADD2.F32 R74, -RZ, R76.H0_H0 ;  /* 0x2000004cff4a7230 */ /* 0x000fe20000004100 */
[-C--:B------:R-:W-:Y:S01]  /*6610*/  F2FP.F16.E5M2.UNPACK_B R82, R142.reuse ;  /* 0x0000008eff52723e */ /* 0x080fe200020004ff */
[--C-:B------:R-:W-:Y:S01]  /*6620*/  HADD2.F32 R77, -RZ, R78.reuse.H0_H0 ;  /* 0x2000004eff4d7230 */ /* 0x100fe20000004100 */
[----:B------:R-:W-:Y:S01]  /*6630*/  F2FP.F16.E5M2.UNPACK_B R84, R142.H1 ;  /* 0x0000008eff54723e */ /* 0x000fe200030004ff */
[----:B------:R-:W-:Y:S01]  /*6640*/  HADD2.F32 R78, -RZ, R78.H1_H1 ;  /* 0x3000004eff4e7230 */ /* 0x000fe20000004100 */
[-C--:B------:R-:W-:Y:S01]  /*6650*/  F2FP.F16.E5M2.UNPACK_B R86, R143.reuse ;  /* 0x0000008fff56723e */ /* 0x080fe200020004ff */
[----:B-12---:R-:W3:Y:S01]  /*6660*/  LDTM.x64 R4, tmem[UR4] ;  /* 0x00000004000479ee */ /* 0x006ee20008340000 */
[----:B------:R-:W-:Y:S01]  /*6670*/  F2FP.F16.E5M2.UNPACK_B R88, R143.H1 ;  /* 0x0000008fff58723e */ /* 0x000fe200030004ff */
[----:B------:R-:W-:Y:S01]  /*6680*/  HADD2.F32 R76, -RZ, R76.H1_H1 ;  /* 0x3000004cff4c7230 */ /* 0x000fe20000004100 */
[-C--:B------:R-:W-:Y:S01]  /*6690*/  F2FP.F16.E5M2.UNPACK_B R90, R144.reuse ;  /* 0x00000090ff5a723e */ /* 0x080fe200020004ff */
[----:B------:R-:W-:Y:S01]  /*66a0*/  HADD2.F32 R79, -RZ, R80.H0_H0 ;  /* 0x20000050ff4f7230 */ /* 0x000fe20000004100 */
[----:B------:R-:W-:Y:S01]  /*66b0*/  F2FP.F16.E5M2.UNPACK_B R92, R144.H1 ;  /* 0x00000090ff5c723e */ /* 0x000fe200030004ff */
[--C-:B------:R-:W-:Y:S01]  /*66c0*/  HADD2.F32 R81, -RZ, R82.reuse.H0_H0 ;  /* 0x20000052ff517230 */ /* 0x100fe20000004100 */
[----:B------:R-:W-:Y:S01]  /*66d0*/  ISETP.NE.AND P6, PT, R172, RZ, PT ;  /* 0x000000ffac00720c */ /* 0x000fe20003fc5270 */
[----:B------:R-:W-:Y:S01]  /*66e0*/  HADD2.F32 R82, -RZ, R82.H1_H1 ;  /* 0x30000052ff527230 */ /* 0x000fe20000004100 */
[----:B------:R-:W-:Y:S01]  /*66f0*/  SHF.L.U32 R196, R164, 0x4, RZ ;  /* 0x00000004a4c47819 */ /* 0x000fe200000006ff */
[--C-:B------:R-:W-:Y:S01]  /*6700*/  HADD2.F32 R85, -RZ, R86.reuse.H0_H0 ;  /* 0x20000056ff557230 */ /* 0x100fe20000004100 */
[----:B------:R-:W-:Y:S01]  /*6710*/  SHF.L.U32 R200, R163, 0x4, RZ ;  /* 0x00000004a3c87819 */ /* 0x000fe200000006ff */
[----:B------:R-:W-:Y:S01]  /*6720*/  HADD2.F32 R86, -RZ, R86.H1_H1 ;  /* 0x30000056ff567230 */ /* 0x000fe20000004100 */
[C---:B------:R-:W-:Y:S01]  /*6730*/  IADD3 R179, PT, PT, R171.reuse, R196, RZ ;  /* 0x000000c4abb37210 */ /* 0x040fe20007ffe0ff */
[--C-:B------:R-:W-:Y:S01]  /*6740*/  HADD2.F32 R89, -RZ, R90.reuse.H0_H0 ;  /* 0x2000005aff597230 */ /* 0x100fe20000004100 */
[----:B------:R-:W-:Y:S01]  /*6750*/  IADD3 R185, PT, PT, R171, R200, RZ ;  /* 0x000000c8abb97210 */ /* 0x000fe20007ffe0ff */
[----:B------:R-:W-:Y:S01]  /*6760*/  HADD2.F32 R90, -RZ, R90.H1_H1 ;  /* 0x3000005aff5a7230 */ /* 0x000fe20000004100 */
[----:B------:R-:W-:Y:S01]  /*6770*/  SHF.L.U32 R198, R169, 0x4, RZ ;  /* 0x00000004a9c67819 */ /* 0x000fe200000006ff */
[----:B------:R-:W-:Y:S01]  /*6780*/  HADD2.F32 R80, -RZ, R80.H1_H1 ;  /* 0x30000050ff507230 */ /* 0x000fe20000004100 */
[----:B------:R-:W-:Y:S01]  /*6790*/  F2FP.F16.E5M2.UNPACK_B R94, R145 ;  /* 0x00000091ff5e723e */ /* 0x000fe200020004ff */
[--C-:B------:R-:W-:Y:S01]  /*67a0*/  HADD2.F32 R83, -RZ, R84.reuse.H0_H0 ;  /* 0x20000054ff537230 */ /* 0x100fe20000004100 */
[----:B------:R-:W-:Y:S01]  /*67b0*/  IADD3 R184, PT, PT, R198, R179, RZ ;  /* 0x000000b3c6b87210 */ /* 0x000fe20007ffe0ff */
[----:B------:R-:W-:Y:S01]  /*67c0*/  HADD2.F32 R84, -RZ, R84.H1_H1 ;  /* 0x30000054ff547230 */ /* 0x000fe20000004100 */
[----:B------:R-:W-:Y:S01]  /*67d0*/  F2FP.F16.E5M2.UNPACK_B R98, R146 ;  /* 0x00000092ff62723e */ /* 0x000fe200020004ff */
[C---:B---3--:R-:W-:Y:S01]  /*67e0*/  FMUL R0, R70.reuse, R4 ;  /* 0x0000000446007220 */ /* 0x048fe20000400000 */
[C---:B------:R-:W-:Y:S01]  /*67f0*/  FMUL R2, R70.reuse, R5 ;  /* 0x0000000546027220 */ /* 0x040fe20000400000 */
[C---:B------:R-:W-:Y:S01]  /*6800*/  FMUL R4, R70.reuse, R8 ;  /* 0x0000000846047220 */ /* 0x040fe20000400000 */
[C---:B------:R-:W-:Y:S01]  /*6810*/  FMUL R5, R70.reuse, R9 ;  /* 0x0000000946057220 */ /* 0x040fe20000400000 */
[C---:B------:R-:W-:Y:S01]  /*6820*/  FFMA R0, R73.reuse, R72, R0 ;  /* 0x0000004849007223 */ /* 0x040fe20000000000 */
[C---:B------:R-:W-:Y:S01]  /*6830*/  FFMA R2, R73.reuse, R75, R2 ;  /* 0x0000004b49027223 */ /* 0x040fe20000000002 */
[C---:B------:R-:W-:Y:S01]  /*6840*/  FMUL R8, R70.reuse, R12 ;  /* 0x0000000c46087220 */ /* 0x040fe20000400000 */
[C---:B------:R-:W-:Y:S01]  /*6850*/  FMUL R9, R70.reuse, R13 ;  /* 0x0000000d46097220 */ /* 0x040fe20000400000 */
[C---:B------:R-:W-:Y:S01]  /*6860*/  FMUL R12, R70.reuse, R16 ;  /* 0x00000010460c7220 */ /* 0x040fe20000400000 */
[C---:B------:R-:W-:Y:S01]  /*6870*/  FMUL R13, R70.reuse, R17 ;  /* 0x00000011460d7220 */ /* 0x040fe20000400000 */
[C---:B------:R-:W-:Y:S01]  /*6880*/  FMUL R16, R70.reuse, R20 ;  /* 0x0000001446107220 */ /* 0x040fe20000400000 */
[C---:B------:R-:W-:Y:S01]  /*6890*/  FMUL R17, R70.reuse, R21 ;  /* 0x0000001546117220 */ /* 0x040fe20000400000 */
[--C-:B------:R-:W-:Y:S02]  /*68a0*/  HADD2.F32 R93, -RZ, R94.reuse.H0_H0 ;  /* 0x2000005eff5d7230 */ /* 0x100fe40000004100 */
[C---:B------:R-:W-:Y:S01]  /*68b0*/  FMUL R20, R70.reuse, R24 ;  /* 0x0000001846147220 */ /* 0x040fe20000400000 */
[----:B------:R-:W-:Y:S02]  /*68c0*/  HADD2.F32 R94, -RZ, R94.H1_H1 ;  /* 0x3000005eff5e7230 */ /* 0x000fe40000004100 */
[C---:B------:R-:W-:Y:S01]  /*68d0*/  FMUL R21, R70.reuse, R25 ;  /* 0x0000001946157220 */ /* 0x040fe20000400000 */
[--C-:B------:R-:W-:Y:S02]  /*68e0*/  HADD2.F32 R97, -RZ, R98.reuse.H0_H0 ;  /* 0x20000062ff617230 */ /* 0x100fe40000004100 */
[C---:B------:R-:W-:Y:S01]  /*68f0*/  FMUL R24, R70.reuse, R28 ;  /* 0x0000001c46187220 */ /* 0x040fe20000400000 */
[----:B------:R-:W-:Y:S02]  /*6900*/  HADD2.F32 R98, -RZ, R98.H1_H1 ;  /* 0x30000062ff627230 */ /* 0x000fe40000004100 */
[C---:B------:R-:W-:Y:S01]  /*6910*/  FMUL R25, R70.reuse, R29 ;  /* 0x0000001d46197220 */ /* 0x040fe20000400000 */
[C---:B------:R-:W-:Y:S01]  /*6920*/  FMUL R28, R70.reuse, R32 ;  /* 0x00000020461c7220 */ /* 0x040fe20000400000 */
[C---:B------:R-:W-:Y:S01]  /*6930*/  FMUL R29, R70.reuse, R33 ;  /* 0x00000021461d7220 */ /* 0x040fe20000400000 */
[C---:B------:R-:W-:Y:S01]  /*6940*/  FMUL R32, R70.reuse, R36 ;  /* 0x0000002446207220 */ /* 0x040fe20000400000 */
[----:B------:R-:W-:Y:S01]  /*6950*/  F2FP.F16.E5M2.UNPACK_B R96, R145.H1 ;  /* 0x00000091ff60723e */ /* 0x000fe200030004ff */
[C---:B------:R-:W-:Y:S01]  /*6960*/  FMUL R33, R70.reuse, R37 ;  /* 0x0000002546217220 */ /* 0x040fe20000400000 */
[C---:B------:R-:W-:Y:S01]  /*6970*/  FMUL R36, R70.reuse, R40 ;  /* 0x0000002846247220 */ /* 0x040fe20000400000 */
[----:B------:R-:W-:Y:S01]  /*6980*/  F2FP.F16.E5M2.UNPACK_B R100, R146.H1 ;  /* 0x00000092ff64723e */ /* 0x000fe200030004ff */
[C---:B------:R-:W-:Y:S01]  /*6990*/  FMUL R37, R70.reuse, R41 ;  /* 0x0000002946257220 */ /* 0x040fe20000400000 */
[C---:B------:R-:W-:Y:S01]  /*69a0*/  FMUL R40, R70.reuse, R44 ;  /* 0x0000002c46287220 */ /* 0x040fe20000400000 */
[----:B------:R-:W-:Y:S01]  /*69b0*/  F2FP.F16.E5M2.UNPACK_B R102, R147 ;  /* 0x00000093ff66723e */ /* 0x000fe200020004ff */
[C---:B------:R-:W-:Y:S01]  /*69c0*/  FMUL R41, R70.reuse, R45 ;  /* 0x0000002d46297220 */ /* 0x040fe20000400000 */
[C---:B------:R-:W-:Y:S01]  /*69d0*/  FMUL R44, R70.reuse, R48 ;  /* 0x00000030462c7220 */ /* 0x040fe20000400000 */
[----:B------:R-:W-:Y:S01]  /*69e0*/  F2FP.F16.E5M2.UNPACK_B R104, R147.H1 ;  /* 0x00000093ff68723e */ /* 0x000fe200030004ff */
[C---:B------:R-:W-:Y:S01]  /*69f0*/  FMUL R45, R70.reuse, R49 ;  /* 0x00000031462d7220 */ /* 0x040fe20000400000 */
[--C-:B------:R-:W-:Y:S02]  /*6a00*/  HADD2.F32 R101, -RZ, R102.reuse.H0_H0 ;  /* 0x20000066ff657230 */ /* 0x100fe40000004100 */
[C---:B------:R-:W-:Y:S01]  /*6a10*/  FMUL R48, R70.reuse, R52 ;  /* 0x0000003446307220 */ /* 0x040fe20000400000 */
[----:B------:R-:W-:Y:S01]  /*6a20*/  F2FP.F16.E5M2.UNPACK_B R106, R148 ;  /* 0x00000094ff6a723e */ /* 0x000fe200020004ff */
[----:B------:R-:W-:Y:S02]  /*6a30*/  HADD2.F32 R102, -RZ, R102.H1_H1 ;  /* 0x30000066ff667230 */ /* 0x000fe40000004100 */
[C---:B------:R-:W-:Y:S01]  /*6a40*/  FMUL R49, R70.reuse, R53 ;  /* 0x0000003546317220 */ /* 0x040fe20000400000 */
[C---:B------:R-:W-:Y:S01]  /*6a50*/  FMUL R52, R70.reuse, R56 ;  /* 0x0000003846347220 */ /* 0x040fe20000400000 */
[----:B------:R-:W-:Y:S01]  /*6a60*/  F2FP.F16.E5M2.UNPACK_B R108, R148.H1 ;  /* 0x00000094ff6c723e */ /* 0x000fe200030004ff */
[--C-:B------:R-:W-:Y:S02]  /*6a70*/  HADD2.F32 R105, -RZ, R106.reuse.H0_H0 ;  /* 0x2000006aff697230 */ /* 0x100fe40000004100 */
[C---:B------:R-:W-:Y:S01]  /*6a80*/  FMUL R53, R70.reuse, R57 ;  /* 0x0000003946357220 */ /* 0x040fe20000400000 */
[----:B------:R-:W-:Y:S02]  /*6a90*/  HADD2.F32 R106, -RZ, R106.H1_H1 ;  /* 0x3000006aff6a7230 */ /* 0x000fe40000004100 */
        /* <DEDUP_REMOVED lines=11> */
[C---:B------:R-:W-:Y:S01]  /*6b50*/  FFMA R3, R73.reuse, R74, R3 ;  /* 0x0000004a49037223 */ /* 0x040fe20000000003 */
[----:B------:R-:W-:Y:S01]  /*6b60*/  F2FP.F16.E5M2.UNPACK_B R116, R150.H1 ;  /* 0x00000096ff74723e */ /* 0x000fe200030004ff */
[--C-:B------:R-:W-:Y:S02]  /*6b70*/  HADD2.F32 R113, -RZ, R114.reuse.H0_H0 ;  /* 0x20000072ff717230 */ /* 0x100fe40000004100 */
[C---:B------:R-:W-:Y:S01]  /*6b80*/  FFMA R7, R73.reuse, R76, R7 ;  /* 0x0000004c49077223 */ /* 0x040fe20000000007 */
[C---:B------:R-:W-:Y:S01]  /*6b90*/  FFMA R4, R73.reuse, R77, R4 ;  /* 0x0000004d49047223 */ /* 0x040fe20000000004 */
[----:B------:R-:W-:Y:S01]  /*6ba0*/  F2FP.F16.E5M2.UNPACK_B R118, R151 ;  /* 0x00000097ff76723e */ /* 0x000fe200020004ff */
[----:B------:R-:W-:Y:S01]  /*6bb0*/  FFMA R5, R73, R78, R5 ;  /* 0x0000004e49057223 */ /* 0x000fe20000000005 */
[----:B------:R-:W-:Y:S01]  /*6bc0*/  HADD2.F32 R114, -RZ, R114.H1_H1 ;  /* 0x30000072ff727230 */ /* 0x000fe20000004100 */
[----:B------:R-:W-:Y:S01]  /*6bd0*/  F2FP.SATFINITE.E5M2.F32.PACK_AB_MERGE_C R173, R7, R3, RZ ;  /* 0x0000000307ad723e */ /* 0x000fe200048060ff */
[C---:B------:R-:W-:Y:S01]  /*6be0*/  FMUL R6, R70.reuse, R10 ;  /* 0x0000000a46067220 */ /* 0x040fe20000400000 */
[--C-:B------:R-:W-:Y:S02]  /*6bf0*/  HADD2.F32 R117, -RZ, R118.reuse.H0_H0 ;  /* 0x20000076ff757230 */ /* 0x100fe40000004100 */
[----:B------:R-:W-:Y:S01]  /*6c00*/  FMUL R11, R70, R11 ;  /* 0x0000000b460b7220 */ /* 0x000fe20000400000 */
[----:B------:R-:W-:Y:S01]  /*6c10*/  F2FP.SATFINITE.E5M2.F32.PACK_AB_MERGE_C R172, R2, R0, R173 ;  /* 0x0000000002ac723e */ /* 0x000fe200048060ad */
[C---:B------:R-:W-:Y:S01]  /*6c20*/  FFMA R6, R73.reuse, R79, R6 ;  /* 0x0000004f49067223 */ /* 0x040fe20000000006 */
[----:B------:R-:W-:Y:S02]  /*6c30*/  HADD2.F32 R118, -RZ, R118.H1_H1 ;  /* 0x30000076ff767230 */ /* 0x000fe40000004100 */
[C---:B------:R-:W-:Y:S01]  /*6c40*/  FFMA R11, R73.reuse, R80, R11 ;  /* 0x00000050490b7223 */ /* 0x040fe2000000000b */
[C---:B------:R-:W-:Y:S01]  /*6c50*/  FFMA R8, R73.reuse, R81, R8 ;  /* 0x0000005149087223 */ /* 0x040fe20000000008 */
[----:B------:R-:W-:Y:S01]  /*6c60*/  F2FP.F16.E5M2.UNPACK_B R120, R151.H1 ;  /* 0x00000097ff78723e */ /* 0x000fe200030004ff */
[----:B------:R-:W-:Y:S01]  /*6c70*/  FFMA R9, R73, R82, R9 ;  /* 0x0000005249097223 */ /* 0x000fe20000000009 */
[C---:B------:R-:W-:Y:S01]  /*6c80*/  FMUL R10, R70.reuse, R14 ;  /* 0x0000000e460a7220 */ /* 0x040fe20000400000 */
[----:B------:R-:W-:Y:S01]  /*6c90*/  F2FP.F16.E5M2.UNPACK_B R122, R152 ;  /* 0x00000098ff7a723e */ /* 0x000fe200020004ff */
[C---:B------:R-:W-:Y:S01]  /*6ca0*/  FMUL R15, R70.reuse, R15 ;  /* 0x0000000f460f7220 */ /* 0x040fe20000400000 */
[----:B------:R-:W-:Y:S01]  /*6cb0*/  HADD2.F32 R87, -RZ, R88.H0_H0 ;  /* 0x20000058ff577230 */ /* 0x000fe20000004100 */
[----:B------:R-:W-:Y:S01]  /*6cc0*/  F2FP.SATFINITE.E5M2.F32.PACK_AB_MERGE_C R174, R11, R6, RZ ;  /* 0x000000060bae723e */ /* 0x000fe200048060ff */
[C---:B------:R-:W-:Y:S01]  /*6cd0*/  FFMA R10, R73.reuse, R83, R10 ;  /* 0x00000053490a7223 */ /* 0x040fe2000000000a */
[C---:B------:R-:W-:Y:S01]  /*6ce0*/  FFMA R15, R73.reuse, R84, R15 ;  /* 0x00000054490f7223 */ /* 0x040fe2000000000f */
[C---:B------:R-:W-:Y:S01]  /*6cf0*/  FFMA R12, R73.reuse, R85, R12 ;  /* 0x00000055490c7223 */ /* 0x040fe2000000000c */
[----:B------:R-:W-:Y:S01]  /*6d00*/  F2FP.F16.E5M2.UNPACK_B R124, R152.H1 ;  /* 0x00000098ff7c723e */ /* 0x000fe200030004ff */
[----:B------:R-:W-:Y:S01]  /*6d10*/  FFMA R13, R73, R86, R13 ;  /* 0x00000056490d7223 */ /* 0x000fe2000000000d */
[----:B------:R-:W-:Y:S01]  /*6d20*/  F2FP.SATFINITE.E5M2.F32.PACK_AB_MERGE_C R173, R5, R4, R174 ;  /* 0x0000000405ad723e */ /* 0x000fe200048060ae */
[--C-:B------:R-:W-:Y:S01]  /*6d30*/  HADD2.F32 R121, -RZ, R122.reuse.H0_H0 ;  /* 0x2000007aff797230 */ /* 0x100fe20000004100 */
[----:B------:R-:W-:Y:S01]  /*6d40*/  F2FP.SATFINITE.E5M2.F32.PACK_AB_MERGE_C R174, R15, R10, RZ ;  /* 0x0000000a0fae723e */ /* 0x000fe200048060ff */
[----:B------:R-:W-:Y:S02]  /*6d50*/  HADD2.F32 R122, -RZ, R122.H1_H1 ;  /* 0x3000007aff7a7230 */ /* 0x000fe40000004100 */
[C---:B------:R-:W-:Y:S01]  /*6d60*/  FMUL R14, R70.reuse, R18 ;  /* 0x00000012460e7220 */ /* 0x040fe20000400000 */
[----:B------:R-:W-:Y:S01]  /*6d70*/  HADD2.F32 R88, -RZ, R88.H1_H1 ;  /* 0x30000058ff587230 */ /* 0x000fe20000004100 */
[----:B------:R-:W-:Y:S01]  /*6d80*/  F2FP.SATFINITE.E5M2.F32.PACK_AB_MERGE_C R174, R9, R8, R174 ;  /* 0x0000000809ae723e */ /* 0x000fe200048060ae */
[C---:B------:R-:W-:Y:S01]  /*6d90*/  FMUL R19, R70.reuse, R19 ;  /* 0x0000001346137220 */ /* 0x040fe20000400000 */
[--C-:B------:R-:W-:Y:S02]  /*6da0*/  HADD2.F32 R91, -RZ, R92.reuse.H0_H0 ;  /* 0x2000005cff5b7230 */ /* 0x100fe40000004100 */
[C---:B------:R-:W-:Y:S01]  /*6db0*/  FFMA R14, R73.reuse, R87, R14 ;  /* 0x00000057490e7223 */ /* 0x040fe2000000000e */
[----:B------:R-:W-:Y:S02]  /*6dc0*/  HADD2.F32 R92, -RZ, R92.H1_H1 ;  /* 0x3000005cff5c7230 */ /* 0x000fe40000004100 */
[C---:B------:R-:W-:Y:S01]  /*6dd0*/  FFMA R19, R73.reuse, R88, R19 ;  /* 0x0000005849137223 */ /* 0x040fe20000000013 */
[C---:B------:R-:W-:Y:S01]  /*6de0*/  FFMA R16, R73.reuse, R89, R16 ;  /* 0x0000005949107223 */ /* 0x040fe20000000010 */
        /* <DEDUP_REMOVED lines=17> */
[----:B------:R1:W-:Y:S01]  /*6f00*/  STS.128 [R137+UR44+0x4200], R172 ;  /* 0x004200ac89007988 */ /* 0x0003e20008000c2c */
[----:B------:R-:W-:Y:S01]  /*6f10*/  F2FP.SATFINITE.E5M2.F32.PACK_AB_MERGE_C R180, R17, R16, R180 ;  /* 0x0000001011b4723e */ /* 0x000fe200048060b4 */
[C---:B------:R-:W-:Y:S01]  /*6f20*/  FFMA R22, R73.reuse, R95, R22 ;  /* 0x0000005f49167223 */ /* 0x040fe20000000016 */
[C---:B------:R-:W-:Y:S01]  /*6f30*/  FMUL R27, R70.reuse, R27 ;  /* 0x0000001b461b7220 */ /* 0x040fe20000400000 */
[--C-:B------:R-:W-:Y:S02]  /*6f40*/  HADD2.F32 R99, -RZ, R100.reuse.H0_H0 ;  /* 0x20000064ff637230 */ /* 0x100fe40000004100 */
[C---:B------:R-:W-:Y:S01]  /*6f50*/  FMUL R26, R70.reuse, R30 ;  /* 0x0000001e461a7220 */ /* 0x040fe20000400000 */
[----:B------:R-:W-:Y:S02]  /*6f60*/  HADD2.F32 R100, -RZ, R100.H1_H1 ;  /* 0x30000064ff647230 */ /* 0x000fe40000004100 */
[C---:B------:R-:W-:Y:S01]  /*6f70*/  FFMA R27, R73.reuse, R96, R27 ;  /* 0x00000060491b7223 */ /* 0x040fe2000000001b */
[C---:B------:R-:W-:Y:S01]  /*6f80*/  FFMA R24, R73.reuse, R97, R24 ;  /* 0x0000006149187223 */ /* 0x040fe20000000018 */
[C---:B------:R-:W-:Y:S01]  /*6f90*/  FFMA R25, R73.reuse, R98, R25 ;  /* 0x0000006249197223 */ /* 0x040fe20000000019 */
[----:B------:R-:W-:Y:S01]  /*6fa0*/  F2FP.F16.E5M2.UNPACK_B R130, R154 ;  /* 0x0000009aff82723e */ /* 0x000fe200020004ff */
[----:B------:R-:W-:Y:S01]  /*6fb0*/  FFMA R26, R73, R99, R26 ;  /* 0x00000063491a7223 */ /* 0x000fe2000000001a */
[----:B------:R-:W-:Y:S01]  /*6fc0*/  F2FP.SATFINITE.E5M2.F32.PACK_AB_MERGE_C R181, R27, R22, RZ ;  /* 0x000000161bb5723e */ /* 0x000fe200048060ff */
[C---:B------:R-:W-:Y:S01]  /*6fd0*/  FMUL R31, R70.reuse, R31 ;  /* 0x0000001f461f7220 */ /* 0x040fe20000400000 */
[--C-:B------:R-:W-:Y:S02]  /*6fe0*/  HADD2.F32 R103, -RZ, R104.reuse.H0_H0 ;  /* 0x20000068ff677230 */ /* 0x100fe40000004100 */
[C---:B------:R-:W-:Y:S01]  /*6ff0*/  FMUL R30, R70.reuse, R34 ;  /* 0x00000022461e7220 */ /* 0x040fe20000400000 */
[----:B------:R-:W-:Y:S01]  /*7000*/  HADD2.F32 R104, -RZ, R104.H1_H1 ;  /* 0x30000068ff687230 */ /* 0x000fe20000004100 */
[----:B------:R-:W-:Y:S01]  /*7010*/  F2FP.SATFINITE.E5M2.F32.PACK_AB_MERGE_C R181, R21, R20, R181 ;  /* 0x0000001415b5723e */ /* 0x000fe200048060b5 */
[C---:B------:R-:W-:Y:S01]  /*7020*/  FFMA R31, R73.reuse, R100, R31 ;  /* 0x00000064491f7223 */ /* 0x040fe2000000001f */
[C---:B------:R-:W-:Y:S01]  /*7030*/  FFMA R28, R73.reuse, R101, R28 ;  /* 0x00000065491c7223 */ /* 0x040fe2000000001c */
[C---:B------:R-:W-:Y:S01]  /*7040*/  FFMA R29, R73.reuse, R102, R29 ;  /* 0x00000066491d7223 */ /* 0x040fe2000000001d */
[----:B------:R-:W-:Y:S01]  /*7050*/  F2FP.F16.E5M2.UNPACK_B R132, R154.H1 ;  /* 0x0000009aff84723e */ /* 0x000fe200030004ff */
[----:B------:R-:W-:Y:S01]  /*7060*/  FFMA R30, R73, R103, R30 ;  /* 0x00000067491e7223 */ /* 0x000fe2000000001e */
[----:B------:R-:W-:Y:S01]  /*7070*/  F2FP.SATFINITE.E5M2.F32.PACK_AB_MERGE_C R182, R31, R26, RZ ;  /* 0x0000001a1fb6723e */ /* 0x000fe200048060ff */
[----:B------:R-:W-:Y:S02]  /*7080*/  HADD2.F32 R129, -RZ, R130.H0_H0 ;  /* 0x20000082ff817230 */ /* 0x000fe40000004100 */
[C---:B------:R-:W-:Y:S01]  /*7090*/  FMUL R35, R70.reuse, R35 ;  /* 0x0000002346237220 */ /* 0x040fe20000400000 */
[----:B------:R-:W-:Y:S01]  /*70a0*/  HADD2.F32 R107, -RZ, R108.H0_H0 ;  /* 0x2000006cff6b7230 */ /* 0x000fe20000004100 */
[----:B------:R-:W-:Y:S01]  /*70b0*/  F2FP.SATFINITE.E5M2.F32.PACK_AB_MERGE_C R182, R25, R24, R182 ;  /* 0x0000001819b6723e */ /* 0x000fe200048060b6 */
[----:B------:R-:W-:Y:S02]  /*70c0*/  HADD2.F32 R130, -RZ, R130.H1_H1 ;  /* 0x30000082ff827230 */ /* 0x000fe40000004100 */
[C---:B------:R-:W-:Y:S01]  /*70d0*/  FFMA R35, R73.reuse, R104, R35 ;  /* 0x0000006849237223 */ /* 0x040fe20000000023 */
[C---:B------:R-:W-:Y:S01]  /*70e0*/  FFMA R32, R73.reuse, R105, R32 ;  /* 0x0000006949207223 */ /* 0x040fe20000000020 */
[----:B------:R-:W-:Y:S01]  /*70f0*/  FFMA R33, R73, R106, R33 ;  /* 0x0000006a49217223 */ /* 0x000fe20000000021 */
[----:B------:R-:W-:Y:S02]  /*7100*/  HADD2.F32 R108, -RZ, R108.H1_H1 ;  /* 0x3000006cff6c7230 */ /* 0x000fe40000004100 */
        /* <DEDUP_REMOVED lines=16> */
[----:B------:R1:W-:Y:S01]  /*7210*/  STS.128 [R179+0x4010], R180 ;  /* 0x004010b4b3007388 */ /* 0x0003e20000000c00 */
[----:B------:R-:W-:Y:S01]  /*7220*/  F2FP.SATFINITE.E5M2.F32.PACK_AB_MERGE_C R188, R33, R32, R188 ;  /* 0x0000002021bc723e */ /* 0x000fe200048060bc */
[C---:B------:R-:W-:Y:S01]  /*7230*/  FFMA R38, R73.reuse, R111, R38 ;  /* 0x0000006f49267223 */ /* 0x040fe20000000026 */
[C---:B------:R-:W-:Y:S01]  /*7240*/  FMUL R43, R70.reuse, R43 ;  /* 0x0000002b462b7220 */ /* 0x040fe20000400000 */
[--C-:B------:R-:W-:Y:S02]  /*7250*/  HADD2.F32 R115, -RZ, R116.reuse.H0_H0 ;  /* 0x20000074ff737230 */ /* 0x100fe40000004100 */
[----:B------:R-:W-:Y:S01]  /*7260*/  FMUL R42, R70, R46 ;  /* 0x0000002e462a7220 */ /* 0x000fe20000400000 */
[----:B------:R-:W-:Y:S02]  /*7270*/  HADD2.F32 R116, -RZ, R116.H1_H1 ;  /* 0x30000074ff747230 */ /* 0x000fe40000004100 */
[C---:B------:R-:W-:Y:S01]  /*7280*/  FFMA R43, R73.reuse, R112, R43 ;  /* 0x00000070492b7223 */ /* 0x040fe2000000002b */
[C---:B------:R-:W-:Y:S01]  /*7290*/  FFMA R40, R73.reuse, R113, R40 ;  /* 0x0000007149287223 */ /* 0x040fe20000000028 */
[C---:B------:R-:W-:Y:S01]  /*72a0*/  FFMA R41, R73.reuse, R114, R41 ;  /* 0x0000007249297223 */ /* 0x040fe20000000029 */
[----:B------:R-:W-:Y:S01]  /*72b0*/  ISETP.NE.AND P0, PT, R178, RZ, PT ;  /* 0x000000ffb200720c */ /* 0x000fe20003f05270 */
        /* <DEDUP_REMOVED lines=10> */
[C---:B------:R-:W-:Y:S01]  /*7360*/  FMUL R51, R70.reuse, R51 ;  /* 0x0000003346337220 */ /* 0x040fe20000400000 */
[--C-:B------:R-:W-:Y:S02]  /*7370*/  HADD2.F32 R123, -RZ, R124.reuse.H0_H0 ;  /* 0x2000007cff7b7230 */ /* 0x100fe40000004100 */
[C---:B------:R-:W-:Y:S01]  /*7380*/  FFMA R46, R73.reuse, R119, R46 ;  /* 0x00000077492e7223 */ /* 0x040fe2000000002e */
[----:B------:R-:W-:Y:S02]  /*7390*/  HADD2.F32 R124, -RZ, R124.H1_H1 ;  /* 0x3000007cff7c7230 */ /* 0x000fe40000004100 */
[C---:B------:R-:W-:Y:S01]  /*73a0*/  FMUL R50, R70.reuse, R54 ;  /* 0x0000003646327220 */ /* 0x040fe20000400000 */
[C---:B------:R-:W-:Y:S01]  /*73b0*/  FFMA R51, R73.reuse, R120, R51 ;  /* 0x0000007849337223 */ /* 0x040fe20000000033 */
[C---:B------:R-:W-:Y:S01]  /*73c0*/  FMUL R55, R70.reuse, R55 ;  /* 0x0000003746377220 */ /* 0x040fe20000400000 */
[C---:B------:R-:W-:Y:S01]  /*73d0*/  FFMA R48, R73.reuse, R121, R48 ;  /* 0x0000007949307223 */ /* 0x040fe20000000030 */
[C---:B------:R-:W-:Y:S01]  /*73e0*/  FFMA R49, R73.reuse, R122, R49 ;  /* 0x0000007a49317223 */ /* 0x040fe20000000031 */
        /* <DEDUP_REMOVED lines=20> */
[----:B------:R-:W-:Y:S01]  /*7530*/  FFMA R63, R73, R132, R63 ;  /* 0x00000084493f7223 */ /* 0x000fe2000000003f */
[----:B------:R-:W-:Y:S01]  /*7540*/  FMUL R67, R70, R67 ;  /* 0x0000004346437220 */ /* 0x000fe20000400000 */
[----:B------:R-:W-:Y:S01]  /*7550*/  F2FP.SATFINITE.E5M2.F32.PACK_AB_MERGE_C R190, R47, R42, RZ ;  /* 0x0000002a2fbe723e */ /* 0x000fe200048060ff */
[----:B------:R-:W-:Y:S01]  /*7560*/  FFMA R60, R73, R133, R60 ;  /* 0x00000085493c7223 */ /* 0x000fe2000000003c */
[----:B------:R-:W-:Y:S01]  /*7570*/  F2FP.SATFINITE.E5M2.F32.PACK_AB_MERGE_C R191, R51, R46, RZ ;  /* 0x0000002e33bf723e */ /* 0x000fe200048060ff */
[C---:B------:R-:W-:Y:S01]  /*7580*/  FFMA R61, R73.reuse, R134, R61 ;  /* 0x00000086493d7223 */ /* 0x040fe2000000003d */
[C---:B------:R-:W-:Y:S01]  /*7590*/  FFMA R62, R73.reuse, R135, R62 ;  /* 0x00000087493e7223 */ /* 0x040fe2000000003e */
[----:B------:R-:W-:Y:S01]  /*75a0*/  FFMA R67, R73, R136, R67 ;  /* 0x0000008849437223 */ /* 0x000fe20000000043 */
[----:B------:R-:W-:Y:S02]  /*75b0*/  F2FP.SATFINITE.E5M2.F32.PACK_AB_MERGE_C R190, R41, R40, R190 ;  /* 0x0000002829be723e */ /* 0x000fe400048060be */
[----:B------:R-:W-:Y:S02]  /*75c0*/  F2FP.SATFINITE.E5M2.F32.PACK_AB_MERGE_C R191, R45, R44, R191 ;  /* 0x0000002c2dbf723e */ /* 0x000fe400048060bf */
[----:B------:R-:W-:Y:S02]  /*75d0*/  F2FP.SATFINITE.E5M2.F32.PACK_AB_MERGE_C R192, R55, R50, RZ ;  /* 0x0000003237c0723e */ /* 0x000fe400048060ff */
[----:B------:R-:W-:Y:S01]  /*75e0*/  F2FP.SATFINITE.E5M2.F32.PACK_AB_MERGE_C R193, R59, R54, RZ ;  /* 0x000000363bc1723e */ /* 0x000fe200048060ff */
[----:B------:R1:W-:Y:S01]  /*75f0*/  STS.128 [R185+0x4020], R188 ;  /* 0x004020bcb9007388 */ /* 0x0003e20000000c00 */
[----:B------:R-:W-:Y:S02]  /*7600*/  F2FP.SATFINITE.E5M2.F32.PACK_AB_MERGE_C R194, R63, R58, RZ ;  /* 0x0000003a3fc2723e */ /* 0x000fe400048060ff */
[----:B------:R-:W-:Y:S02]  /*7610*/  F2FP.SATFINITE.E5M2.F32.PACK_AB_MERGE_C R195, R67, R62, RZ ;  /* 0x0000003e43c3723e */ /* 0x000fe400048060ff */
[----:B------:R-:W-:Y:S02]  /*7620*/  F2FP.SATFINITE.E5M2.F32.PACK_AB_MERGE_C R192, R49, R48, R192 ;  /* 0x0000003031c0723e */ /* 0x000fe400048060c0 */
[----:B------:R-:W-:Y:S02]  /*7630*/  F2FP.SATFINITE.E5M2.F32.PACK_AB_MERGE_C R193, R53, R52, R193 ;  /* 0x0000003435c1723e */ /* 0x000fe400048060c1 */
[----:B------:R-:W-:Y:S02]  /*7640*/  F2FP.SATFINITE.E5M2.F32.PACK_AB_MERGE_C R194, R57, R56, R194 ;  /* 0x0000003839c2723e */ /* 0x000fe400048060c2 */
[----:B------:R-:W-:Y:S02]  /*7650*/  F2FP.SATFINITE.E5M2.F32.PACK_AB_MERGE_C R195, R61, R60, R195 ;  /* 0x0000003c3dc3723e */ /* 0x000fe400048060c3 */
[----:B------:R-:W-:Y:S02]  /*7660*/  LEA R197, R166, UR44, 0x3 ;  /* 0x0000002ca6c57c11 */ /* 0x000fe4000f8e18ff */
[----:B------:R-:W-:Y:S01]  /*7670*/  @P6 SHF.L.U32 R202, R165, 0x1f, RZ ;  /* 0x0000001fa5ca6819 */ /* 0x000fe200000006ff */
[----:B------:R1:W-:Y:S01]  /*7680*/  STS.128 [R184+0x4010], R192 ;  /* 0x004010c0b8007388 */ /* 0x0003e20000000c00 */
[----:B------:R-:W-:Y:S01]  /*7690*/  @!PT LDS RZ, [RZ] ;  /* 0x00000000fffff984 */ /* 0x000fe20000000800 */
[----:B------:R-:W-:Y:S01]  /*76a0*/  @!PT LDS RZ, [RZ] ;  /* 0x00000000fffff984 */ /* 0x000fe20000000800 */
[----:B------:R-:W-:Y:S01]  /*76b0*/  @!PT LDS RZ, [RZ] ;  /* 0x00000000fffff984 */ /* 0x000fe20000000800 */
[----:B------:R-:W-:Y:S01]  /*76c0*/  @!PT LDS RZ, [RZ] ;  /* 0x00000000fffff984 */ /* 0x000fe20000000800 */
[----:B------:R2:W-:Y:S07]  /*76d0*/  MEMBAR.ALL.CTA ;  /* 0x0000000000007992 */ /* 0x0005ee0000008000 */
[----:B--2---:R-:W2:Y:S02]  /*76e0*/  FENCE.VIEW.ASYNC.S ;  /* 0x00000000000073c6 */ /* 0x004ea40000000000 */
[----:B--2---:R-:W-:Y:S06]  /*76f0*/  BAR.SYNC.DEFER_BLOCKING 0x1, 0x80 ;  /* 0x0042000000007b1d */ /* 0x004fec0000010000 */
[----:B------:R-:W-:Y:S05]  /*7700*/  @P0 BRA `(.L_x_114) ;  /* 0x0000000000280947 */ /* 0x000fea0003800000 */
[----:B------:R-:W2:Y:S01]  /*7710*/  LDCU.64 UR6, c[0x0][0x348] ;  /* 0x00006900ff0677ac */ /* 0x000ea20008000a00 */
[----:B------:R-:W-:Y:S01]  /*7720*/  UIADD3 UR4, UPT, UPT, UR44, 0x4200, URZ ;  /* 0x000042002c047890 */ /* 0x000fe2000fffe0ff */
[----:B------:R-:W-:Y:S05]  /*7730*/  UMOV UR51, UR36 ;  /* 0x0000002400337c82 */ /* 0x000fea0008000000 */
[----:B------:R-:W-:Y:S04]  /*7740*/  MOV R177, UR4 ;  /* 0x0000000400b17c02 */ /* 0x000fe80008000f00 */
[----:B------:R-:W-:Y:S01]  /*7750*/  R2UR UR48, R177 ;  /* 0x00000000b13072ca */ /* 0x000fe200000e0000 */
[----:B--2---:R-:W-:Y:S04]  /*7760*/  UIADD3 UR4, UP0, UPT, UR6, 0x680, URZ ;  /* 0x0000068006047890 */ /* 0x004fe8000ff1e0ff */
[----:B------:R-:W-:Y:S09]  /*7770*/  UIADD3.X UR5, UPT, UPT, URZ, UR7, URZ, UP0, !UPT ;  /* 0x00000007ff057290 */ /* 0x000ff200087fe4ff */
[----:B------:R2:W-:Y:S01]  /*7780*/  UTMASTG.3D [UR48], [UR4] ;  /* 0x00000030040073b5 */ /* 0x0005e20008010000 */
[----:B------:R0:W-:Y:S01]  /*7790*/  UTMACMDFLUSH ;  /* 0x00000000000079b7 */ /* 0x0001e20000000000 */
[----:B--2---:R-:W-:Y:S04]  /*77a0*/  DEPBAR.LE SB0, 0x1 ;  /* 0x000080400000791a */ /* 0x004fe80000000000 */
.L_x_114:
[----:B------:R-:W-:Y:S05]  /*77b0*/  BSYNC.RECONVERGENT B0 ;  /* 0x0000000000007941 */ /* 0x000fea0003800200 */
.L_x_113:
[----:B------:R-:W-:Y:S06]  /*77c0*/  BAR.SYNC.DEFER_BLOCKING 0x1, 0x80 ;  /* 0x0042000000007b1d */ /* 0x000fec0000010000 */
[----:B------:R-:W2:Y:S01]  /*77d0*/  @P6 SYNCS.PHASECHK.TRANS64.TRYWAIT P0, [R197+URZ+0x40], R202 ;  /* 0x000040cac50065a7 */ /* 0x000ea200080011ff */
[----:B------:R-:W-:Y:S01]  /*77e0*/  BSSY B1, `(.L_x_115) ;  /* 0x0000023000017945 */ /* 0x000fe20003800000 */
[----:B--2---:R-:W-:Y:S03]  /*77f0*/  @P6 SEL R186, RZ, 0x1, !P0 ;  /* 0x00000001ffba6807 */ /* 0x004fe60004000000 */
[----:B------:R-:W-:Y:S05]  /*7800*/  @!P6 BRA `(.L_x_116) ;  /* 0x000000000080e947 */ /* 0x000fea0003800000 */
[----:B------:R-:W-:Y:S01]  /*7810*/  ISETP.NE.AND P1, PT, R187, RZ, PT ;  /* 0x000000ffbb00720c */ /* 0x000fe20003f25270 */
[----:B------:R-:W2:Y:S01]  /*7820*/  S2R R0, SR_CgaCtaId ;  /* 0x0000000000007919 */ /* 0x000ea20000008800 */
[----:B------:R-:W-:Y:S01]  /*7830*/  ISETP.NE.AND P0, PT, R186, RZ, PT ;  /* 0x000000ffba00720c */ /* 0x000fe20003f05270 */
[----:B------:R-:W-:Y:S10]  /*7840*/  BSSY B0, `(.L_x_117) ;  /* 0x0000009000007945 */ /* 0x000ff40003800000 */
[----:B------:R-:W-:Y:S04]  /*7850*/  @P1 IMAD R3, R166, 0x2000, R171 ;  /* 0x00002000a6031824 */ /* 0x000fe800078e02ab */
[C---:B------:R-:W-:Y:S01]  /*7860*/  @P1 IMAD.IADD R5, R3.reuse, 0x1, R196 ;  /* 0x0000000103051824 */ /* 0x040fe200078e02c4 */
[----:B------:R-:W-:Y:S03]  /*7870*/  @P1 IADD3 R200, PT, PT, R3, R200, RZ ;  /* 0x000000c803c81210 */ /* 0x000fe60007ffe0ff */
[----:B------:R-:W-:Y:S01]  /*7880*/  @P1 IMAD.IADD R198, R198, 0x1, R5 ;  /* 0x00000001c6c61824 */ /* 0x000fe200078e0205 */
[----:B------:R-:W-:Y:S06]  /*7890*/  @P0 BRA `(.L_x_118) ;  /* 0x00000000000c0947 */ /* 0x000fec0003800000 */
[----:B------:R-:W-:Y:S04]  /*78a0*/  SHF.L.U32 R2, R165, 0x1f, RZ ;  /* 0x0000001fa5027819 */ /* 0x000fe800000006ff */
[----:B------:R-:W3:Y:S02]  /*78b0*/  SYNCS.PHASECHK.TRANS64.TRYWAIT P0, [R197+URZ+0x40], R2 ;  /* 0x00004002c50075a7 */ /* 0x000ee400080011ff */
[----:B---3--:R-:W-:Y:S05]  /*78c0*/  @!P0 BRA `(.L_x_119) ;  /* 0x0000002000088947 */ /* 0x008fea0003800000 */
.L_x_118:
[----:B------:R-:W-:Y:S05]  /*78d0*/  BSYNC B0 ;  /* 0x0000000000007941 */ /* 0x000fea0003800000 */
.L_x_117:
[----:B------:R-:W-:Y:S01]  /*78e0*/  ISETP.NE.AND P0, PT, R187, RZ, PT ;  /* 0x000000ffbb00720c */ /* 0x000fe20003f05270 */
[----:B---3--:R-:W-:Y:S02]  /*78f0*/  VIADD R197, R197, 0x50 ;  /* 0x00000050c5c57836 */ /* 0x008fe40000000000 */
[----:B------:R-:W-:Y:S03]  /*7900*/  VIADD R166, R166, 0x1 ;  /* 0x00000001a6a67836 */ /* 0x000fe60000000000 */
[----:B--2---:R-:W-:Y:S07]  /*7910*/  PRMT R0, R0, 0x654, R197 ;  /* 0x0000065400007816 */ /* 0x004fee00000000c5 */
[----:B------:R2:W3:Y:S04]  /*7920*/  @P0 LDS.128 R140, [R3] ;  /* 0x00000000038c0984 */ /* 0x0004e80000000c00 */
[----:B------:R2:W4:Y:S04]  /*7930*/  @P0 LDS.128 R144, [R5+0x10] ;  /* 0x0000100005900984 */ /* 0x0005280000000c00 */
        /* <DEDUP_REMOVED lines=12> */
[----:B--234-:R-:W-:Y:S02]  /*7a00*/  LOP3.LUT R165, R165, R0, RZ, 0x3c, !PT ;  /* 0x00000000a5a57212 */ /* 0x01cfe400078e3cff */
.L_x_116:
[----:B------:R-:W-:Y:S05]  /*7a10*/  BSYNC B1 ;  /* 0x0000000000017941 */ /* 0x000fea0003800000 */
.L_x_115:
[----:B------:R-:W-:Y:S05]  /*7a20*/  VIADD R0, R71, 0x40 ;  /* 0x0000004047007836 */ /* 0x000fea0000000000 */
[----:B------:R-:W-:Y:S04]  /*7a30*/  SHF.R.U32.HI R0, RZ, 0x15, R0 ;  /* 0x00000015ff007819 */ /* 0x000fe80000011600 */
[----:B------:R-:W-:Y:S11]  /*7a40*/  LOP3.LUT P0, RZ, R0, 0x3, R159, 0x48, !PT ;  /* 0x0000000300ff7812 */ /* 0x000ff6000780489f */
[----:B------:R-:W-:Y:S02]  /*7a50*/  @!UPT UIADD3 URZ, UPT, UPT, URZ, URZ, URZ ;  /* 0x000000fffffff290 */ /* 0x000fe4000fffe0ff */
        /* <DEDUP_REMOVED lines=8> */
[----:B------:R-:W5:Y:S01]  /*7ae0*/  LDCU.64 UR4, c[0x4][0x10] ;  /* 0x01000200ff0477ac */ /* 0x000f620008000a00 */
[----:B--2---:R-:W-:Y:S01]  /*7af0*/  MOV R5, UR9 ;  /* 0x0000000900057c02 */ /* 0x004fe20008000f00 */
[----:B------:R-:W-:Y:S01]  /*7b00*/  IMAD.U32 R4, RZ, RZ, UR8 ;  /* 0x00000008ff047e24 */ /* 0x000fe2000f8e00ff */
[----:B---3--:R-:W-:Y:S01]  /*7b10*/  MOV R7, UR7 ;  /* 0x0000000700077c02 */ /* 0x008fe20008000f00 */
[----:B------:R-:W-:Y:S01]  /*7b20*/  IMAD.U32 R6, RZ, RZ, UR6 ;  /* 0x00000006ff067e24 */ /* 0x000fe2000f8e00ff */
[----:B-----5:R-:W-:Y:S01]  /*7b30*/  MOV R11, UR5 ;  /* 0x00000005000b7c02 */ /* 0x020fe20008000f00 */
[----:B------:R-:W-:Y:S02]  /*7b40*/  IMAD.U32 R10, RZ, RZ, UR4 ;  /* 0x00000004ff0a7e24 */ /* 0x000fe4000f8e00ff */
[----:B------:R-:W-:Y:S07]  /*7b50*/  LEPC R20, `(.L_x_120) ;  /* 0x000000001014794e */ /* 0x000fee0000000000 */
[----:B-1--4-:R-:W-:Y:S05]  /*7b60*/  CALL.ABS.NOINC R2 ;  /* 0x0000000002007343 */ /* 0x012fea0003c00000 */
.L_x_120:
[----:B------:R-:W-:Y:S01]  /*7b70*/  ISETP.NE.AND P0, PT, R178, RZ, PT ;  /* 0x000000ffb200720c */ /* 0x000fe20003f05270 */
[----:B------:R-:W-:Y:S05]  /*7b80*/  WARPSYNC.ALL ;  /* 0x0000000000007948 */ /* 0x000fea0003800000 */
[----:B------:R-:W-:Y:S01]  /*7b90*/  R2UR UR4, R71 ;  /* 0x00000000470472ca */ /* 0x000fe200000e0000 */
[----:B------:R-:W-:Y:S01]  /*7ba0*/  BSSY.RECONVERGENT B0, `(.L_x_121) ;  /* 0x000011d000007945 */ /* 0x000fe20003800200 */
[----:B------:R-:W-:Y:S02]  /*7bb0*/  F2FP.F16.E5M2.UNPACK_B R11, R141 ;  /* 0x0000008dff0b723e */ /* 0x000fe400020004ff */
[----:B------:R-:W-:Y:S02]  /*7bc0*/  F2FP.F16.E5M2.UNPACK_B R10, R142 ;  /* 0x0000008eff0a723e */ /* 0x000fe400020004ff */
[----:B------:R-:W-:Y:S01]  /*7bd0*/  F2FP.F16.E5M2.UNPACK_B R9, R143 ;  /* 0x0000008fff09723e */ /* 0x000fe200020004ff */
[--C-:B------:R-:W-:Y:S01]  /*7be0*/  HADD2.F32 R74, -RZ, R11.reuse.H0_H0 ;  /* 0x2000000bff4a7230 */ /* 0x100fe20000004100 */
[----:B------:R-:W-:Y:S01]  /*7bf0*/  F2FP.F16.E5M2.UNPACK_B R8, R144 ;  /* 0x00000090ff08723e */ /* 0x000fe200020004ff */
[----:B------:R-:W-:Y:S01]  /*7c00*/  HADD2.F32 R76, -RZ, R11.H1_H1 ;  /* 0x3000000bff4c7230 */ /* 0x000fe20000004100 */
[----:B------:R-:W-:Y:S01]  /*7c10*/  F2FP.F16.E5M2.UNPACK_B R7, R145 ;  /* 0x00000091ff07723e */ /* 0x000fe200020004ff */
[--C-:B------:R-:W-:Y:S01]  /*7c20*/  HADD2.F32 R77, -RZ, R10.reuse.H0_H0 ;  /* 0x2000000aff4d7230 */ /* 0x100fe20000004100 */
[----:B------:R-:W-:Y:S01]  /*7c30*/  F2FP.F16.E5M2.UNPACK_B R6, R146 ;  /* 0x00000092ff06723e */ /* 0x000fe200020004ff */
[----:B------:R-:W-:Y:S01]  /*7c40*/  HADD2.F32 R80, -RZ, R10.H1_H1 ;  /* 0x3000000aff507230 */ /* 0x000fe20000004100 */
[----:B------:R-:W-:Y:S01]  /*7c50*/  F2FP.F16.E5M2.UNPACK_B R5, R147 ;  /* 0x00000093ff05723e */ /* 0x000fe200020004ff */
[--C-:B------:R-:W-:Y:S01]  /*7c60*/  HADD2.F32 R81, -RZ, R9.reuse.H0_H0 ;  /* 0x20000009ff517230 */ /* 0x100fe20000004100 */
[----:B-1----:R-:W-:Y:S01]  /*7c70*/  F2FP.F16.E5M2.UNPACK_B R4, R148 ;  /* 0x00000094ff04723e */ /* 0x002fe200020004ff */
[----:B------:R-:W-:Y:S01]  /*7c80*/  HADD2.F32 R83, -RZ, R9.H1_H1 ;  /* 0x30000009ff537230 */ /* 0x000fe20000004100 */
[-C--:B------:R-:W-:Y:S01]  /*7c90*/  F2FP.F16.E5M2.UNPACK_B R2, R140.reuse ;  /* 0x0000008cff02723e */ /* 0x080fe200020004ff */
[--C-:B------:R-:W-:Y:S01]  /*7ca0*/  HADD2.F32 R86, -RZ, R8.reuse.H0_H0 ;  /* 0x20000008ff567230 */ /* 0x100fe20000004100 */
[----:B------:R-:W-:Y:S01]  /*7cb0*/  F2FP.F16.E5M2.UNPACK_B R140, R140.H1 ;  /* 0x0000008cff8c723e */ /* 0x000fe200030004ff */
[----:B------:R-:W-:Y:S01]  /*7cc0*/  HADD2.F32 R87, -RZ, R8.H1_H1 ;  /* 0x30000008ff577230 */ /* 0x000fe20000004100 */
[----:B------:R-:W-:Y:S01]  /*7cd0*/  F2FP.F16.E5M2.UNPACK_B R141, R141.H1 ;  /* 0x0000008dff8d723e */ /* 0x000fe200030004ff */
[--C-:B------:R-:W-:Y:S01]  /*7ce0*/  HADD2.F32 R90, -RZ, R7.reuse.H0_H0 ;  /* 0x20000007ff5a7230 */ /* 0x100fe20000004100 */
[----:B------:R-:W-:Y:S01]  /*7cf0*/  F2FP.F16.E5M2.UNPACK_B R142, R142.H1 ;  /* 0x0000008eff8e723e */ /* 0x000fe200030004ff */
[----:B------:R-:W-:Y:S01]  /*7d00*/  HADD2.F32 R91, -RZ, R7.H1_H1 ;  /* 0x30000007ff5b7230 */ /* 0x000fe20000004100 */
[----:B------:R-:W-:Y:S01]  /*7d10*/  F2FP.F16.E5M2.UNPACK_B R143, R143.H1 ;  /* 0x0000008fff8f723e */ /* 0x000fe200030004ff */
[--C-:B------:R-:W-:Y:S01]  /*7d20*/  HADD2.F32 R94, -RZ, R6.reuse.H0_H0 ;  /* 0x20000006ff5e7230 */ /* 0x100fe20000004100 */
[----:B------:R-:W-:Y:S01]  /*7d30*/  IADD3 R161, PT, PT, R161, 0xb0, RZ ;  /* 0x000000b0a1a17810 */ /* 0x000fe20007ffe0ff */
[----:B------:R-:W-:Y:S01]  /*7d40*/  HADD2.F32 R95, -RZ, R6.H1_H1 ;  /* 0x30000006ff5f7230 */ /* 0x000fe20000004100 */
[----:B------:R-:W-:Y:S01]  /*7d50*/  F2FP.F16.E5M2.UNPACK_B R107, R149 ;  /* 0x00000095ff6b723e */ /* 0x000fe200020004ff */
[--C-:B------:R-:W-:Y:S01]  /*7d60*/  HADD2.F32 R98, -RZ, R5.reuse.H0_H0 ;  /* 0x20000005ff627230 */ /* 0x100fe20000004100 */
[----:B------:R-:W-:Y:S01]  /*7d70*/  LOP3.LUT R161, R161, 0xfefffff8, RZ, 0xc0, !PT ;  /* 0xfefffff8a1a17812 */ /* 0x000fe200078ec0ff */
[----:B------:R-:W-:Y:S01]  /*7d80*/  HADD2.F32 R99, -RZ, R5.H1_H1 ;  /* 0x30000005ff637230 */ /* 0x000fe20000004100 */
[----:B------:R-:W-:Y:S01]  /*7d90*/  F2FP.F16.E5M2.UNPACK_B R111, R150 ;  /* 0x00000096ff6f723e */ /* 0x000fe200020004ff */
[--C-:B------:R-:W-:Y:S01]  /*7da0*/  HADD2.F32 R102, -RZ, R4.reuse.H0_H0 ;  /* 0x20000004ff667230 */ /* 0x100fe20000004100 */
[----:B------:R-:W-:Y:S01]  /*7db0*/  F2FP.F16.E5M2.UNPACK_B R115, R151 ;  /* 0x00000097ff73723e */ /* 0x000fe200020004ff */
[----:B------:R-:W-:Y:S01]  /*7dc0*/  HADD2.F32 R103, -RZ, R4.H1_H1 ;  /* 0x30000004ff677230 */ /* 0x000fe20000004100 */
[----:B------:R-:W-:Y:S01]  /*7dd0*/  F2FP.F16.E5M2.UNPACK_B R119, R152 ;  /* 0x00000098ff77723e */ /* 0x000fe200020004ff */
[----:B------:R-:W1:Y:S01]  /*7de0*/  LDTM.x64 R4, tmem[UR4+0x40] ;  /* 0x00004004000479ee */ /* 0x000e620008340000 */
[--C-:B------:R-:W-:Y:S01]  /*7df0*/  HADD2.F32 R0, -RZ, R2.reuse.H0_H0 ;  /* 0x20000002ff007230 */ /* 0x100fe20000004100 */
[----:B------:R-:W-:Y:S01]  /*7e00*/  NOP ;  /* 0x0000000000007918 */ /* 0x000fe20000000000 */
[----:B-1----:R1:W-:Y:S01]  /*7e10*/  SYNCS.ARRIVE.TRANS64.RED.A1T0 RZ, [R161+URZ], RZ ;  /* 0x000000ffa1ff79a7 */ /* 0x0023e200081004ff */
[----:B------:R-:W-:Y:S01]  /*7e20*/  HADD2.F32 R2, -RZ, R2.H1_H1 ;  /* 0x30000002ff027230 */ /* 0x000fe20000004100 */
[----:B------:R-:W-:Y:S01]  /*7e30*/  F2FP.F16.E5M2.UNPACK_B R123, R153 ;  /* 0x00000099ff7b723e */ /* 0x000fe200020004ff */
[----:B------:R-:W-:Y:S01]  /*7e40*/  HADD2.F32 R78, -RZ, R141.H1_H1 ;  /* 0x3000008dff4e7230 */ /* 0x000fe20000004100 */
[----:B------:R-:W-:Y:S01]  /*7e50*/  F2FP.F16.E5M2.UNPACK_B R127, R154 ;  /* 0x0000009aff7f723e */ /* 0x000fe200020004ff */
[--C-:B------:R-:W-:Y:S01]  /*7e60*/  HADD2.F32 R106, -RZ, R107.reuse.H0_H0 ;  /* 0x2000006bff6a7230 */ /* 0x100fe20000004100 */
[----:B------:R-:W-:Y:S01]  /*7e70*/  F2FP.F16.E5M2.UNPACK_B R130, R155 ;  /* 0x0000009bff82723e */ /* 0x000fe200020004ff */
[----:B------:R-:W-:Y:S01]  /*7e80*/  HADD2.F32 R107, -RZ, R107.H1_H1 ;  /* 0x3000006bff6b7230 */ /* 0x000fe20000004100 */
[----:B------:R-:W-:Y:S01]  /*7e90*/  F2FP.F16.E5M2.UNPACK_B R144, R144.H1 ;  /* 0x00000090ff90723e */ /* 0x000fe200030004ff */
        /* <DEDUP_REMOVED lines=12> */
[C---:B------:R-:W-:Y:S01]  /*7f60*/  FMUL R4, R70.reuse, R4 ;  /* 0x0000000446047220 */ /* 0x040fe20000400000 */
[C---:B------:R-:W-:Y:S01]  /*7f70*/  FMUL R5, R70.reuse, R5 ;  /* 0x0000000546057220 */ /* 0x040fe20000400000 */
[--C-:B------:R-:W-:Y:S02]  /*7f80*/  HADD2.F32 R3, -RZ, R140.reuse.H0_H0 ;  /* 0x2000008cff037230 */ /* 0x100fe40000004100 */
        /* <DEDUP_REMOVED lines=9> */
[----:B------:R-:W-:Y:S02]  /*8020*/  HADD2.F32 R122, -RZ, R123.H0_H0 ;  /* 0x2000007bff7a7230 */ /* 0x000fe40000004100 */
[C---:B------:R-:W-:Y:S01]  /*8030*/  FMUL R6, R70.reuse, R6 ;  /* 0x0000000646067220 */ /* 0x040fe20000400000 */
[----:B------:R-:W-:Y:S02]  /*8040*/  HADD2.F32 R72, -RZ, R140.H1_H1 ;  /* 0x3000008cff487230 */ /* 0x000fe40000004100 */
[C---:B------:R-:W-:Y:S01]  /*8050*/  FMUL R7, R70.reuse, R7 ;  /* 0x0000000746077220 */ /* 0x040fe20000400000 */
[----:B------:R-:W-:Y:S02]  /*8060*/  HADD2.F32 R75, -RZ, R141.H0_H0 ;  /* 0x2000008dff4b7230 */ /* 0x000fe40000004100 */
[C---:B------:R-:W-:Y:S01]  /*8070*/  FFMA R6, R73.reuse, R3, R6 ;  /* 0x0000000349067223 */ /* 0x040fe20000000006 */
[----:B------:R-:W-:Y:S02]  /*8080*/  HADD2.F32 R123, -RZ, R123.H1_H1 ;  /* 0x3000007bff7b7230 */ /* 0x000fe40000004100 */
[C---:B------:R-:W-:Y:S01]  /*8090*/  FFMA R7, R73.reuse, R72, R7 ;  /* 0x0000004849077223 */ /* 0x040fe20000000007 */
[C---:B------:R-:W-:Y:S01]  /*80a0*/  FFMA R8, R73.reuse, R74, R8 ;  /* 0x0000004a49087223 */ /* 0x040fe20000000008 */
[----:B------:R-:W-:Y:S01]  /*80b0*/  FFMA R9, R73, R76, R9 ;  /* 0x0000004c49097223 */ /* 0x000fe20000000009 */
[--C-:B------:R-:W-:Y:S02]  /*80c0*/  HADD2.F32 R126, -RZ, R127.reuse.H0_H0 ;  /* 0x2000007fff7e7230 */ /* 0x100fe40000004100 */
[C---:B------:R-:W-:Y:S01]  /*80d0*/  FMUL R10, R70.reuse, R10 ;  /* 0x0000000a460a7220 */ /* 0x040fe20000400000 */
[----:B------:R-:W-:Y:S01]  /*80e0*/  F2FP.SATFINITE.E5M2.F32.PACK_AB_MERGE_C R76, R7, R6, RZ ;  /* 0x00000006074c723e */ /* 0x000fe200048060ff */
[C---:B------:R-:W-:Y:S01]  /*80f0*/  FMUL R7, R70.reuse, R20 ;  /* 0x0000001446077220 */ /* 0x040fe20000400000 */
[----:B------:R-:W-:Y:S02]  /*8100*/  HADD2.F32 R127, -RZ, R127.H1_H1 ;  /* 0x3000007fff7f7230 */ /* 0x000fe40000004100 */
[C---:B------:R-:W-:Y:S01]  /*8110*/  FFMA R10, R73.reuse, R75, R10 ;  /* 0x0000004b490a7223 */ /* 0x040fe2000000000a */
[----:B------:R-:W-:Y:S02]  /*8120*/  HADD2.F32 R72, -RZ, R130.H0_H0 ;  /* 0x20000082ff487230 */ /* 0x000fe40000004100 */
[C---:B------:R-:W-:Y:S01]  /*8130*/  FMUL R11, R70.reuse, R11 ;  /* 0x0000000b460b7220 */ /* 0x040fe20000400000 */
[--C-:B------:R-:W-:Y:S02]  /*8140*/  HADD2.F32 R79, -RZ, R142.reuse.H0_H0 ;  /* 0x2000008eff4f7230 */ /* 0x100fe40000004100 */
[C---:B------:R-:W-:Y:S01]  /*8150*/  FMUL R14, R70.reuse, R14 ;  /* 0x0000000e460e7220 */ /* 0x040fe20000400000 */
[----:B------:R-:W-:Y:S02]  /*8160*/  HADD2.F32 R82, -RZ, R142.H1_H1 ;  /* 0x3000008eff527230 */ /* 0x000fe40000004100 */
[C---:B------:R-:W-:Y:S01]  /*8170*/  FFMA R11, R73.reuse, R78, R11 ;  /* 0x0000004e490b7223 */ /* 0x040fe2000000000b */
[C---:B------:R-:W-:Y:S01]  /*8180*/  FFMA R12, R73.reuse, R77, R12 ;  /* 0x0000004d490c7223 */ /* 0x040fe2000000000c */
[C---:B------:R-:W-:Y:S01]  /*8190*/  FFMA R13, R73.reuse, R80, R13 ;  /* 0x00000050490d7223 */ /* 0x040fe2000000000d */
[----:B------:R-:W-:Y:S01]  /*81a0*/  FFMA R14, R73, R79, R14 ;  /* 0x0000004f490e7223 */ /* 0x000fe2000000000e */
[----:B------:R-:W-:Y:S01]  /*81b0*/  HADD2.F32 R75, -RZ, R130.H1_H1 ;  /* 0x30000082ff4b7230 */ /* 0x000fe20000004100 */
[----:B------:R-:W-:Y:S01]  /*81c0*/  F2FP.SATFINITE.E5M2.F32.PACK_AB_MERGE_C R78, R11, R10, RZ ;  /* 0x0000000a0b4e723e */ /* 0x000fe200048060ff */
[C---:B------:R-:W-:Y:S01]  /*81d0*/  FMUL R10, R70.reuse, R21 ;  /* 0x00000015460a7220 */ /* 0x040fe20000400000 */
[C---:B------:R-:W-:Y:S01]  /*81e0*/  FMUL R21, R70.reuse, R28 ;  /* 0x0000001c46157220 */ /* 0x040fe20000400000 */
        /* <DEDUP_REMOVED lines=8> */
[C---:B------:R-:W-:Y:S01]  /*8270*/  FMUL R18, R70.reuse, R25 ;  /* 0x0000001946127220 */ /* 0x040fe20000400000 */
[----:B------:R-:W-:Y:S01]  /*8280*/  F2FP.SATFINITE.E5M2.F32.PACK_AB_MERGE_C R14, R15, R14, RZ ;  /* 0x0000000e0f0e723e */ /* 0x000fe200048060ff */
        /* <DEDUP_REMOVED lines=8> */
[C---:B------:R-:W-:Y:S01]  /*8310*/  FFMA R11, R73.reuse, R88, R11 ;  /* 0x00000058490b7223 */ /* 0x040fe2000000000b */
[----:B------:R-:W-:Y:S01]  /*8320*/  FMUL R22, R70, R29 ;  /* 0x0000001d46167220 */ /* 0x000fe20000400000 */
        /* <DEDUP_REMOVED lines=13> */
[----:B------:R-:W-:Y:S01]  /*8400*/  FMUL R20, R70, R27 ;  /* 0x0000001b46147220 */ /* 0x000fe20000400000 */
[--C-:B------:R-:W-:Y:S01]  /*8410*/  HADD2.F32 R96, -RZ, R146.reuse.H0_H0 ;  /* 0x20000092ff607230 */ /* 0x100fe20000004100 */
[----:B------:R-:W-:Y:S01]  /*8420*/  F2FP.SATFINITE.E5M2.F32.PACK_AB_MERGE_C R16, R10, R7, R16 ;  /* 0x000000070a10723e */ /* 0x000fe20004806010 */
[----:B------:R-:W-:Y:S02]  /*8430*/  HADD2.F32 R97, -RZ, R146.H1_H1 ;  /* 0x30000092ff617230 */ /* 0x000fe40000004100 */
[C---:B------:R-:W-:Y:S01]  /*8440*/  FFMA R20, R73.reuse, R93, R20 ;  /* 0x0000005d49147223 */ /* 0x040fe20000000014 */
[C---:B------:R-:W-:Y:S01]  /*8450*/  FFMA R21, R73.reuse, R94, R21 ;  /* 0x0000005e49157223 */ /* 0x040fe20000000015 */
[C---:B------:R-:W-:Y:S01]  /*8460*/  FFMA R22, R73.reuse, R95, R22 ;  /* 0x0000005f49167223 */ /* 0x040fe20000000016 */
[C---:B------:R-:W-:Y:S01]  /*8470*/  FMUL R23, R70.reuse, R30 ;  /* 0x0000001e46177220 */ /* 0x040fe20000400000 */
[----:B------:R-:W-:Y:S01]  /*8480*/  FMUL R30, R70, R37 ;  /* 0x00000025461e7220 */ /* 0x000fe20000400000 */
[----:B------:R-:W-:Y:S01]  /*8490*/  F2FP.SATFINITE.E5M2.F32.PACK_AB_MERGE_C R19, R20, R19, RZ ;  /* 0x000000131413723e */ /* 0x000fe200048060ff */
[C---:B------:R-:W-:Y:S01]  /*84a0*/  FMUL R37, R70.reuse, R44 ;  /* 0x0000002c46257220 */ /* 0x040fe20000400000 */
[C---:B------:R-:W-:Y:S01]  /*84b0*/  FFMA R23, R73.reuse, R96, R23 ;  /* 0x0000006049177223 */ /* 0x040fe20000000017 */
        /* <DEDUP_REMOVED lines=20> */
[----:B------:R-:W-:Y:S01]  /*8600*/  F2FP.F16.E5M2.UNPACK_B R151, R151.H1 ;  /* 0x00000097ff97723e */ /* 0x000fe200030004ff */
[----:B------:R-:W-:Y:S01]  /*8610*/  FMUL R38, R70, R45 ;  /* 0x0000002d46267220 */ /* 0x000fe20000400000 */
[----:B------:R-:W-:Y:S01]  /*8620*/  F2FP.SATFINITE.E5M2.F32.PACK_AB_MERGE_C R19, R28, R27, RZ ;  /* 0x0000001b1c13723e */ /* 0x000fe200048060ff */
[----:B------:R-:W-:Y:S01]  /*8630*/  FFMA R31, R73, R104, R31 ;  /* 0x00000068491f7223 */ /* 0x000fe2000000001f */
[C---:B------:R-:W-:Y:S01]  /*8640*/  FMUL R45, R70.reuse, R52 ;  /* 0x00000034462d7220 */ /* 0x040fe20000400000 */
[C---:B------:R-:W-:Y:S01]  /*8650*/  FMUL R52, R70.reuse, R59 ;  /* 0x0000003b46347220 */ /* 0x040fe20000400000 */
[----:B------:R-:W-:Y:S01]  /*8660*/  F2FP.F16.E5M2.UNPACK_B R152, R152.H1 ;  /* 0x00000098ff98723e */ /* 0x000fe200030004ff */
[C---:B------:R-:W-:Y:S01]  /*8670*/  FMUL R59, R70.reuse, R66 ;  /* 0x00000042463b7220 */ /* 0x040fe20000400000 */
[----:B------:R-:W-:Y:S01]  /*8680*/  F2FP.SATFINITE.E5M2.F32.PACK_AB_MERGE_C R66, R13, R12, R14 ;  /* 0x0000000c0d42723e */ /* 0x000fe2000480600e */
        /* <DEDUP_REMOVED lines=11> */
[C---:B------:R-:W-:Y:S01]  /*8740*/  FFMA R35, R73.reuse, R108, R35 ;  /* 0x0000006c49237223 */ /* 0x040fe20000000023 */
[C---:B------:R-:W-:Y:S01]  /*8750*/  FMUL R36, R70.reuse, R43 ;  /* 0x0000002b46247220 */ /* 0x040fe20000400000 */
[--C-:B------:R-:W-:Y:S02]  /*8760*/  HADD2.F32 R112, -RZ, R150.reuse.H0_H0 ;  /* 0x20000096ff707230 */ /* 0x100fe40000004100 */
[C---:B------:R-:W-:Y:S01]  /*8770*/  FMUL R39, R70.reuse, R46 ;  /* 0x0000002e46277220 */ /* 0x040fe20000400000 */
[----:B------:R-:W-:Y:S02]  /*8780*/  HADD2.F32 R113, -RZ, R150.H1_H1 ;  /* 0x30000096ff717230 */ /* 0x000fe40000004100 */
        /* <DEDUP_REMOVED lines=12> */
[C---:B------:R-:W-:Y:S01]  /*8850*/  FMUL R46, R70.reuse, R53 ;  /* 0x00000035462e7220 */ /* 0x040fe20000400000 */
[--C-:B------:R-:W-:Y:S02]  /*8860*/  HADD2.F32 R120, -RZ, R152.reuse.H0_H0 ;  /* 0x20000098ff787230 */ /* 0x100fe40000004100 */
[C---:B------:R-:W-:Y:S01]  /*8870*/  FMUL R50, R70.reuse, R57 ;  /* 0x0000003946327220 */ /* 0x040fe20000400000 */
[C---:B------:R-:W-:Y:S01]  /*8880*/  FMUL R51, R70.reuse, R58 ;  /* 0x0000003a46337220 */ /* 0x040fe20000400000 */
[C---:B------:R-:W-:Y:S01]  /*8890*/  FMUL R53, R70.reuse, R60 ;  /* 0x0000003c46357220 */ /* 0x040fe20000400000 */
[C---:B------:R-:W-:Y:S01]  /*88a0*/  FFMA R43, R73.reuse, R116, R43 ;  /* 0x00000074492b7223 */ /* 0x040fe2000000002b */
[----:B------:R-:W-:Y:S02]  /*88b0*/  HADD2.F32 R121, -RZ, R152.H1_H1 ;  /* 0x30000098ff797230 */ /* 0x000fe40000004100 */
[C---:B------:R-:W-:Y:S01]  /*88c0*/  FMUL R47, R70.reuse, R54 ;  /* 0x00000036462f7220 */ /* 0x040fe20000400000 */
[C---:B------:R-:W-:Y:S01]  /*88d0*/  FMUL R57, R70.reuse, R64 ;  /* 0x0000004046397220 */ /* 0x040fe20000400000 */
[C---:B------:R-:W-:Y:S01]  /*88e0*/  FMUL R58, R70.reuse, R65 ;  /* 0x00000041463a7220 */ /* 0x040fe20000400000 */
[C---:B------:R-:W-:Y:S01]  /*88f0*/  FMUL R60, R70.reuse, R67 ;  /* 0x00000043463c7220 */ /* 0x040fe20000400000 */
[----:B------:R-:W-:Y:S01]  /*8900*/  FFMA R44, R73, R117, R44 ;  /* 0x00000075492c7223 */ /* 0x000fe2000000002c */
[C---:B------:R-:W-:Y:S01]  /*8910*/  FMUL R48, R70.reuse, R55 ;  /* 0x0000003746307220 */ /* 0x040fe20000400000 */
[----:B------:R-:W-:Y:S01]  /*8920*/  F2FP.SATFINITE.E5M2.F32.PACK_AB_MERGE_C R64, R5, R4, R76 ;  /* 0x000000040540723e */ /* 0x000fe2000480604c */
[----:B------:R-:W-:Y:S01]  /*8930*/  FFMA R45, R73, R118, R45 ;  /* 0x00000076492d7223 */ /* 0x000fe2000000002d */
[----:B------:R-:W-:Y:S01]  /*8940*/  F2FP.SATFINITE.E5M2.F32.PACK_AB_MERGE_C R65, R9, R8, R78 ;  /* 0x000000080941723e */ /* 0x000fe2000480604e */
[----:B------:R-:W-:Y:S01]  /*8950*/  FMUL R49, R70, R56 ;  /* 0x0000003846317220 */ /* 0x000fe20000400000 */
[----:B------:R-:W-:Y:S01]  /*8960*/  F2FP.SATFINITE.E5M2.F32.PACK_AB_MERGE_C R67, R2, R0, R3 ;  /* 0x000000000243723e */ /* 0x000fe20004806003 */
[C---:B------:R-:W-:Y:S01]  /*8970*/  FFMA R46, R73.reuse, R119, R46 ;  /* 0x00000077492e7223 */ /* 0x040fe2000000002e */
[----:B------:R-:W-:Y:S01]  /*8980*/  F2FP.F16.E5M2.UNPACK_B R154, R154.H1 ;  /* 0x0000009aff9a723e */ /* 0x000fe200030004ff */
[--C-:B------:R-:W-:Y:S02]  /*8990*/  HADD2.F32 R124, -RZ, R153.reuse.H0_H0 ;  /* 0x20000099ff7c7230 */ /* 0x100fe40000004100 */
[C---:B------:R-:W-:Y:S01]  /*89a0*/  FFMA R47, R73.reuse, R120, R47 ;  /* 0x00000078492f7223 */ /* 0x040fe2000000002f */
[----:B------:R1:W-:Y:S01]  /*89b0*/  STS.128 [R137+UR44+0x6200], R64 ;  /* 0x0062004089007988 */ /* 0x0003e20008000c2c */
[----:B------:R-:W-:Y:S02]  /*89c0*/  HADD2.F32 R125, -RZ, R153.H1_H1 ;  /* 0x30000099ff7d7230 */ /* 0x000fe40000004100 */
[C---:B------:R-:W-:Y:S01]  /*89d0*/  FFMA R48, R73.reuse, R121, R48 ;  /* 0x0000007949307223 */ /* 0x040fe20000000030 */
[C---:B------:R-:W-:Y:S01]  /*89e0*/  FFMA R49, R73.reuse, R122, R49 ;  /* 0x0000007a49317223 */ /* 0x040fe20000000031 */
[----:B------:R-:W-:Y:S01]  /*89f0*/  F2FP.F16.E5M2.UNPACK_B R155, R155.H1 ;  /* 0x0000009bff9b723e */ /* 0x000fe200030004ff */
[C---:B------:R-:W-:Y:S01]  /*8a00*/  FFMA R50, R73.reuse, R123, R50 ;  /* 0x0000007b49327223 */ /* 0x040fe20000000032 */
[----:B------:R-:W-:Y:S01]  /*8a10*/  FMUL R54, R70, R61 ;  /* 0x0000003d46367220 */ /* 0x000fe20000400000 */
[--C-:B------:R-:W-:Y:S01]  /*8a20*/  HADD2.F32 R128, -RZ, R154.reuse.H0_H0 ;  /* 0x2000009aff807230 */ /* 0x100fe20000004100 */
[----:B------:R1:W-:Y:S01]  /*8a30*/  STS.128 [R179+0x6010], R16 ;  /* 0x00601010b3007388 */ /* 0x0003e20000000c00 */
[----:B------:R-:W-:Y:S01]  /*8a40*/  F2FP.SATFINITE.E5M2.F32.PACK_AB_MERGE_C R35, R36, R35, RZ ;  /* 0x000000232423723e */ /* 0x000fe200048060ff */
[C---:B------:R-:W-:Y:S01]  /*8a50*/  FFMA R51, R73.reuse, R124, R51 ;  /* 0x0000007c49337223 */ /* 0x040fe20000000033 */
[----:B------:R-:W-:Y:S01]  /*8a60*/  F2FP.SATFINITE.E5M2.F32.PACK_AB_MERGE_C R39, R40, R39, RZ ;  /* 0x000000272827723e */ /* 0x000fe200048060ff */
[----:B------:R-:W-:Y:S02]  /*8a70*/  HADD2.F32 R129, -RZ, R154.H1_H1 ;  /* 0x3000009aff817230 */ /* 0x000fe40000004100 */
[C---:B------:R-:W-:Y:S01]  /*8a80*/  FMUL R55, R70.reuse, R62 ;  /* 0x0000003e46377220 */ /* 0x040fe20000400000 */
[C---:B------:R-:W-:Y:S01]  /*8a90*/  FFMA R52, R73.reuse, R125, R52 ;  /* 0x0000007d49347223 */ /* 0x040fe20000000034 */
[----:B------:R-:W-:Y:S01]  /*8aa0*/  FMUL R56, R70, R63 ;  /* 0x0000003f46387220 */ /* 0x000fe20000400000 */
[C---:B------:R-:W-:Y:S01]  /*8ab0*/  FFMA R53, R73.reuse, R126, R53 ;  /* 0x0000007e49357223 */ /* 0x040fe20000000035 */
[C---:B------:R-:W-:Y:S01]  /*8ac0*/  FFMA R54, R73.reuse, R127, R54 ;  /* 0x0000007f49367223 */ /* 0x040fe20000000036 */
[--C-:B------:R-:W-:Y:S02]  /*8ad0*/  HADD2.F32 R74, -RZ, R155.reuse.H0_H0 ;  /* 0x2000009bff4a7230 */ /* 0x100fe40000004100 */
[C---:B------:R-:W-:Y:S01]  /*8ae0*/  FFMA R55, R73.reuse, R128, R55 ;  /* 0x0000008049377223 */ /* 0x040fe20000000037 */
[----:B------:R-:W-:Y:S02]  /*8af0*/  HADD2.F32 R131, -RZ, R155.H1_H1 ;  /* 0x3000009bff837230 */ /* 0x000fe40000004100 */
[C---:B------:R-:W-:Y:S01]  /*8b00*/  FFMA R56, R73.reuse, R129, R56 ;  /* 0x0000008149387223 */ /* 0x040fe20000000038 */
[----:B------:R-:W-:Y:S01]  /*8b10*/  F2FP.SATFINITE.E5M2.F32.PACK_AB_MERGE_C R43, R44, R43, RZ ;  /* 0x0000002b2c2b723e */ /* 0x000fe200048060ff */
[C---:B------:R-:W-:Y:S01]  /*8b20*/  FFMA R57, R73.reuse, R72, R57 ;  /* 0x0000004849397223 */ /* 0x040fe20000000039 */
[C---:B------:R-:W-:Y:S01]  /*8b30*/  FFMA R58, R73.reuse, R75, R58 ;  /* 0x0000004b493a7223 */ /* 0x040fe2000000003a */
[C---:B------:R-:W-:Y:S01]  /*8b40*/  FFMA R59, R73.reuse, R74, R59 ;  /* 0x0000004a493b7223 */ /* 0x040fe2000000003b */
[----:B------:R-:W-:Y:S01]  /*8b50*/  F2FP.SATFINITE.E5M2.F32.PACK_AB_MERGE_C R33, R34, R33, R35 ;  /* 0x000000212221723e */ /* 0x000fe20004806023 */
[----:B------:R-:W-:Y:S01]  /*8b60*/  FFMA R60, R73, R131, R60 ;  /* 0x00000083493c7223 */ /* 0x000fe2000000003c */
[----:B------:R-:W-:Y:S02]  /*8b70*/  F2FP.SATFINITE.E5M2.F32.PACK_AB_MERGE_C R32, R30, R29, R32 ;  /* 0x0000001d1e20723e */ /* 0x000fe40004806020 */
        /* <DEDUP_REMOVED lines=11> */
[----:B------:R-:W-:Y:S03]  /*8c30*/  IADD3 R68, PT, PT, R68, 0x1, RZ ;  /* 0x0000000144447810 */ /* 0x000fe60007ffe0ff */
        /* <DEDUP_REMOVED lines=10> */
[----:B------:R-:W-:Y:S02]  /*8ce0*/  UIADD3 UR9, UPT, UPT, UR49, 0x40, URZ ;  /* 0x0000004031097890 */ /* 0x000fe4000fffe0ff */
[----:B------:R-:W-:Y:S01]  /*8cf0*/  UIADD3 UR8, UPT, UPT, UR44, 0x6200, URZ ;  /* 0x000062002c087890 */ /* 0x000fe2000fffe0ff */
[----:B------:R-:W-:Y:S01]  /*8d00*/  UMOV UR10, UR50 ;  /* 0x00000032000a7c82 */ /* 0x000fe20008000000 */
[----:B------:R-:W-:Y:S01]  /*8d10*/  UMOV UR11, UR36 ;  /* 0x00000024000b7c82 */ /* 0x000fe20008000000 */
[----:B--2---:R-:W-:Y:S04]  /*8d20*/  UIADD3 UR4, UP0, UPT, UR6, 0x680, URZ ;  /* 0x0000068006047890 */ /* 0x004fe8000ff1e0ff */
[----:B------:R-:W-:Y:S09]  /*8d30*/  UIADD3.X UR5, UPT, UPT, URZ, UR7, URZ, UP0, !UPT ;  /* 0x00000007ff057290 */ /* 0x000ff200087fe4ff */
[----:B------:R2:W-:Y:S01]  /*8d40*/  UTMASTG.3D [UR8], [UR4] ;  /* 0x00000008040073b5 */ /* 0x0005e20008010000 */
[----:B------:R0:W-:Y:S01]  /*8d50*/  UTMACMDFLUSH ;  /* 0x00000000000079b7 */ /* 0x0001e20000000000 */
[----:B--2---:R-:W-:Y:S04]  /*8d60*/  DEPBAR.LE SB0, 0x1 ;  /* 0x000080400000791a */ /* 0x004fe80000000000 */
.L_x_122:
[----:B------:R-:W-:Y:S05]  /*8d70*/  BSYNC.RECONVERGENT B0 ;  /* 0x0000000000007941 */ /* 0x000fea0003800200 */
.L_x_121:
[----:B------:R-:W-:Y:S01]  /*8d80*/  BAR.SYNC.DEFER_BLOCKING 0x1, 0x80 ;  /* 0x0042000000007b1d */ /* 0x000fe20000010000 */
[----:B------:R-:W-:Y:S01]  /*8d90*/  ISETP.NE.AND P0, PT, R162, 0x2, PT ;  /* 0x00000002a200780c */ /* 0x000fe20003f05270 */
[----:B------:R-:W-:Y:S01]  /*8da0*/  UISETP.NE.AND UP0, UPT, UR45, URZ, UPT ;  /* 0x000000ff2d00728c */ /* 0x000fe2000bf05270 */
[----:B------:R-:W-:Y:S01]  /*8db0*/  ISETP.NE.AND P1, PT, R68, 0x4, PT ;  /* 0x000000044400780c */ /* 0x000fe20003f25270 */
[----:B------:R-:W-:Y:S01]  /*8dc0*/  UIADD3 UR20, UPT, UPT, UR37, UR59, URZ ;  /* 0x0000003b25147290 */ /* 0x000fe2000fffe0ff */
[----:B------:R-:W-:Y:S01]  /*8dd0*/  SEL R0, RZ, 0x1, P0 ;  /* 0x00000001ff007807 */ /* 0x000fe20000000000 */
[----:B------:R-:W-:Y:S01]  /*8de0*/  UIADD3 UR16, UPT, UPT, UR38, UR62, URZ ;  /* 0x0000003e26107290 */ /* 0x000fe2000fffe0ff */
[----:B------:R-:W-:Y:S02]  /*8df0*/  SEL R3, RZ, 0x1, P1 ;  /* 0x00000001ff037807 */ /* 0x000fe40000800000 */
[----:B------:R-:W-:Y:S02]  /*8e00*/  LOP3.LUT R167, R167, R0, RZ, 0x3c, !PT ;  /* 0x00000000a7a77212 */ /* 0x000fe400078e3cff */
[----:B------:R-:W-:Y:S02]  /*8e10*/  LOP3.LUT R168, R168, R3, RZ, 0x3c, !PT ;  /* 0x00000003a8a87212 */ /* 0x000fe400078e3cff */
[----:B------:R-:W-:Y:S02]  /*8e20*/  SEL R162, R162, RZ, P0 ;  /* 0x000000ffa2a27207 */ /* 0x000fe40000000000 */
[----:B------:R-:W-:Y:S01]  /*8e30*/  SEL R68, R68, RZ, P1 ;  /* 0x000000ff44447207 */ /* 0x000fe20000800000 */
[----:B------:R-:W-:Y:S01]  /*8e40*/  UMOV UR36, UR58 ;  /* 0x0000003a00247c82 */ /* 0x000fe20008000000 */
[----:B------:R-:W-:Y:S05]  /*8e50*/  BRA.U UP0, `(.L_x_123) ;  /* 0xffffffc500647547 */ /* 0x000fea000b83ffff */
[----:B------:R-:W-:Y:S05]  /*8e60*/  EXIT ;  /* 0x000000000000794d */ /* 0x000fea0003800000 */
.L_x_24:
[----:B-1----:R1:W2:Y:S02]  /*8e70*/  SYNCS.PHASECHK.TRANS64.TRYWAIT P0, [R0+URZ+0xe0], R3 ;  /* 0x0000e003000075a7 */ /* 0x0022a400080011ff */
[----:B--2---:R-:W-:Y:S05]  /*8e80*/  @!P0 NANOSLEEP.SYNCS 0x989680 ;  /* 0x009896800000895d */ /* 0x004fea0003900000 */
[----:B------:R-:W2:Y:S02]  /*8e90*/  @!P0 SYNCS.PHASECHK.TRANS64 P0, [R0+URZ+0xe0], R3 ;  /* 0x0000e003000085a7 */ /* 0x000ea400080010ff */
[----:B--2---:R-:W-:Y:S05]  /*8ea0*/  @!P0 BRA `(.L_x_24) ;  /* 0xfffffffc00f08947 */ /* 0x004fea000383ffff */
[----:B------:R-:W-:Y:S05]  /*8eb0*/  BRA `(.L_x_124) ;  /* 0xffffff8800c47947 */ /* 0x000fea000383ffff */
.L_x_27:
[----:B-1----:R-:W-:-:S07]  /*8ec0*/  MOV R0, UR33 ;  /* 0x0000002100007c02 */ /* 0x002fce0008000f00 */
.L_x_125:
[----:B-1----:R1:W2:Y:S02]  /*8ed0*/  SYNCS.PHASECHK.TRANS64.TRYWAIT P0, [R0+URZ+0x20], R3 ;  /* 0x00002003000075a7 */ /* 0x0022a400080011ff */
[----:B--2---:R-:W-:Y:S05]  /*8ee0*/  @!P0 NANOSLEEP.SYNCS 0x989680 ;  /* 0x009896800000895d */ /* 0x004fea0003900000 */
[----:B------:R-:W2:Y:S02]  /*8ef0*/  @!P0 SYNCS.PHASECHK.TRANS64 P0, [R0+URZ+0x20], R3 ;  /* 0x00002003000085a7 */ /* 0x000ea400080010ff */
[----:B--2---:R-:W-:Y:S05]  /*8f00*/  @!P0 BRA `(.L_x_125) ;  /* 0xfffffffc00f08947 */ /* 0x004fea000383ffff */
[----:B------:R-:W-:Y:S05]  /*8f10*/  BRA `(.L_x_26) ;  /* 0xffffff8c00147947 */ /* 0x000fea000383ffff */
.L_x_34:
[----:B-1----:R-:W-:-:S07]  /*8f20*/  MOV R0, UR17 ;  /* 0x0000001100007c02 */ /* 0x002fce0008000f00 */
.L_x_126:
[----:B-1----:R1:W2:Y:S02]  /*8f30*/  SYNCS.PHASECHK.TRANS64.TRYWAIT P0, [R0+URZ+0x20], R3 ;  /* 0x00002003000075a7 */ /* 0x0022a400080011ff */
[----:B--2---:R-:W-:Y:S05]  /*8f40*/  @!P0 NANOSLEEP.SYNCS 0x989680 ;  /* 0x009896800000895d */ /* 0x004fea0003900000 */
[----:B------:R-:W2:Y:S02]  /*8f50*/  @!P0 SYNCS.PHASECHK.TRANS64 P0, [R0+URZ+0x20], R3 ;  /* 0x00002003000085a7 */ /* 0x000ea400080010ff */
[----:B--2---:R-:W-:Y:S05]  /*8f60*/  @!P0 BRA `(.L_x_126) ;  /* 0xfffffffc00f08947 */ /* 0x004fea000383ffff */
[----:B------:R-:W-:Y:S05]  /*8f70*/  BRA `(.L_x_33) ;  /* 0xffffff8c00d47947 */ /* 0x000fea000383ffff */
.L_x_39:
[----:B-1----:R1:W2:Y:S02]  /*8f80*/  SYNCS.PHASECHK.TRANS64.TRYWAIT P0, [R3+URZ+0x70], R0 ;  /* 0x00007000030075a7 */ /* 0x0022a400080011ff */
[----:B--2---:R-:W-:Y:S05]  /*8f90*/  @!P0 NANOSLEEP.SYNCS 0x989680 ;  /* 0x009896800000895d */ /* 0x004fea0003900000 */
[----:B------:R-:W2:Y:S02]  /*8fa0*/  @!P0 SYNCS.PHASECHK.TRANS64 P0, [R3+URZ+0x70], R0 ;  /* 0x00007000030085a7 */ /* 0x000ea400080010ff */
[----:B--2---:R-:W-:Y:S05]  /*8fb0*/  @!P0 BRA `(.L_x_39) ;  /* 0xfffffffc00f08947 */ /* 0x004fea000383ffff */
[----:B------:R-:W-:Y:S05]  /*8fc0*/  BRA `(.L_x_127) ;  /* 0xffffff9000787947 */ /* 0x000fea000383ffff */
.L_x_43:
[----:B-1----:R-:W-:-:S07]  /*8fd0*/  MOV R0, UR4 ;  /* 0x0000000400007c02 */ /* 0x002fce0008000f00 */
.L_x_128:
[----:B-1----:R1:W2:Y:S02]  /*8fe0*/  SYNCS.PHASECHK.TRANS64.TRYWAIT P0, [R0+URZ], R3 ;  /* 0x00000003000075a7 */ /* 0x0022a400080011ff */
[----:B--2---:R-:W-:Y:S05]  /*8ff0*/  @!P0 NANOSLEEP.SYNCS 0x989680 ;  /* 0x009896800000895d */ /* 0x004fea0003900000 */
[----:B------:R-:W2:Y:S02]  /*9000*/  @!P0 SYNCS.PHASECHK.TRANS64 P0, [R0+URZ], R3 ;  /* 0x00000003000085a7 */ /* 0x000ea400080010ff */
[----:B--2---:R-:W-:Y:S05]  /*9010*/  @!P0 BRA `(.L_x_128) ;  /* 0xfffffffc00f08947 */ /* 0x004fea000383ffff */
[----:B------:R-:W-:Y:S05]  /*9020*/  BRA `(.L_x_129) ;  /* 0xffffff98001c7947 */ /* 0x000fea000383ffff */
.L_x_44:
[----:B------:R-:W-:-:S07]  /*9030*/  MOV R0, UR5 ;  /* 0x0000000500007c02 */ /* 0x000fce0008000f00 */
.L_x_130:
[----:B-1----:R1:W2:Y:S02]  /*9040*/  SYNCS.PHASECHK.TRANS64.TRYWAIT P0, [R0+URZ], R3 ;  /* 0x00000003000075a7 */ /* 0x0022a400080011ff */
[----:B--2---:R-:W-:Y:S05]  /*9050*/  @!P0 NANOSLEEP.SYNCS 0x989680 ;  /* 0x009896800000895d */ /* 0x004fea0003900000 */
[----:B------:R-:W2:Y:S02]  /*9060*/  @!P0 SYNCS.PHASECHK.TRANS64 P0, [R0+URZ], R3 ;  /* 0x00000003000085a7 */ /* 0x000ea400080010ff */
[----:B--2---:R-:W-:Y:S05]  /*9070*/  @!P0 BRA `(.L_x_130) ;  /* 0xfffffffc00f08947 */ /* 0x004fea000383ffff */
[----:B------:R-:W-:Y:S05]  /*9080*/  BRA `(.L_x_131) ;  /* 0xffffff9800287947 */ /* 0x000fea000383ffff */
.L_x_45:
[----:B------:R-:W-:-:S07]  /*9090*/  MOV R0, UR5 ;  /* 0x0000000500007c02 */ /* 0x000fce0008000f00 */
.L_x_132:
[----:B-1----:R1:W2:Y:S02]  /*90a0*/  SYNCS.PHASECHK.TRANS64.TRYWAIT P0, [R0+URZ], R3 ;  /* 0x00000003000075a7 */ /* 0x0022a400080011ff */
[----:B--2---:R-:W-:Y:S05]  /*90b0*/  @!P0 NANOSLEEP.SYNCS 0x989680 ;  /* 0x009896800000895d */ /* 0x004fea0003900000 */
[----:B------:R-:W2:Y:S02]  /*90c0*/  @!P0 SYNCS.PHASECHK.TRANS64 P0, [R0+URZ], R3 ;  /* 0x00000003000085a7 */ /* 0x000ea400080010ff */
[----:B--2---:R-:W-:Y:S05]  /*90d0*/  @!P0 BRA `(.L_x_132) ;  /* 0xfffffffc00f08947 */ /* 0x004fea000383ffff */
[----:B------:R-:W-:Y:S05]  /*90e0*/  BRA `(.L_x_133) ;  /* 0xffffff9800347947 */ /* 0x000fea000383ffff */
.L_x_48:
[----:B-1----:R1:W2:Y:S02]  /*90f0*/  SYNCS.PHASECHK.TRANS64.TRYWAIT P0, [R2+URZ+0xd0], R5 ;  /* 0x0000d005020075a7 */ /* 0x0022a400080011ff */
[----:B--2---:R-:W-:Y:S05]  /*9100*/  @!P0 NANOSLEEP.SYNCS 0x989680 ;  /* 0x009896800000895d */ /* 0x004fea0003900000 */
[----:B------:R-:W2:Y:S02]  /*9110*/  @!P0 SYNCS.PHASECHK.TRANS64 P0, [R2+URZ+0xd0], R5 ;  /* 0x0000d005020085a7 */ /* 0x000ea400080010ff */
[----:B--2---:R-:W-:Y:S05]  /*9120*/  @!P0 BRA `(.L_x_48) ;  /* 0xfffffffc00f08947 */ /* 0x004fea000383ffff */
[----:B------:R-:W-:Y:S05]  /*9130*/  BRA `(.L_x_134) ;  /* 0xffffff9800907947 */ /* 0x000fea000383ffff */
.L_x_49:
[----:B------:R-:W-:-:S07]  /*9140*/  MOV R2, UR4 ;  /* 0x0000000400027c02 */ /* 0x000fce0008000f00 */
.L_x_135:
[----:B-1----:R1:W2:Y:S02]  /*9150*/  SYNCS.PHASECHK.TRANS64.TRYWAIT P0, [R2+URZ+0x80], R5 ;  /* 0x00008005020075a7 */ /* 0x0022a400080011ff */
[----:B--2---:R-:W-:Y:S05]  /*9160*/  @!P0 NANOSLEEP.SYNCS 0x989680 ;  /* 0x009896800000895d */ /* 0x004fea0003900000 */
[----:B------:R-:W2:Y:S02]  /*9170*/  @!P0 SYNCS.PHASECHK.TRANS64 P0, [R2+URZ+0x80], R5 ;  /* 0x00008005020085a7 */ /* 0x000ea400080010ff */
[----:B--2---:R-:W-:Y:S05]  /*9180*/  @!P0 BRA `(.L_x_135) ;  /* 0xfffffffc00f08947 */ /* 0x004fea000383ffff */
[----:B------:R-:W-:Y:S05]  /*9190*/  BRA `(.L_x_136) ;  /* 0xffffff9800a07947 */ /* 0x000fea000383ffff */
.L_x_50:
[----:B-1----:R1:W2:Y:S02]  /*91a0*/  SYNCS.PHASECHK.TRANS64.TRYWAIT P1, [R2+URZ+0x70], R5 ;  /* 0x00007005020075a7 */ /* 0x0022a400080211ff */
[----:B--2---:R-:W-:Y:S05]  /*91b0*/  @!P1 NANOSLEEP.SYNCS 0x989680 ;  /* 0x009896800000995d */ /* 0x004fea0003900000 */
[----:B------:R-:W2:Y:S02]  /*91c0*/  @!P1 SYNCS.PHASECHK.TRANS64 P1, [R2+URZ+0x70], R5 ;  /* 0x00007005020095a7 */ /* 0x000ea400080210ff */
[----:B--2---:R-:W-:Y:S05]  /*91d0*/  @!P1 BRA `(.L_x_50) ;  /* 0xfffffffc00f09947 */ /* 0x004fea000383ffff */
[----:B------:R-:W-:Y:S05]  /*91e0*/  BRA `(.L_x_137) ;  /* 0xffffff9800d07947 */ /* 0x000fea000383ffff */
.L_x_53:
[----:B------:R-:W-:-:S07]  /*91f0*/  MOV R0, UR4 ;  /* 0x0000000400007c02 */ /* 0x000fce0008000f00 */
.L_x_138:
[----:B-1----:R1:W2:Y:S02]  /*9200*/  SYNCS.PHASECHK.TRANS64.TRYWAIT P0, [R0+URZ+0x80], R3 ;  /* 0x00008003000075a7 */ /* 0x0022a400080011ff */
[----:B--2---:R-:W-:Y:S05]  /*9210*/  @!P0 NANOSLEEP.SYNCS 0x989680 ;  /* 0x009896800000895d */ /* 0x004fea0003900000 */
[----:B------:R-:W2:Y:S02]  /*9220*/  @!P0 SYNCS.PHASECHK.TRANS64 P0, [R0+URZ+0x80], R3 ;  /* 0x00008003000085a7 */ /* 0x000ea400080010ff */
[----:B--2---:R-:W-:Y:S05]  /*9230*/  @!P0 BRA `(.L_x_138) ;  /* 0xfffffffc00f08947 */ /* 0x004fea000383ffff */
[----:B------:R-:W-:Y:S05]  /*9240*/  BRA `(.L_x_52) ;  /* 0xffffff9c00247947 */ /* 0x000fea000383ffff */
.L_x_62:
[----:B-1----:R-:W-:-:S04]  /*9250*/  MOV R0, UR5 ;  /* 0x0000000500007c02 */ /* 0x002fc80008000f00 */
[----:B------:R1:W2:Y:S03]  /*9260*/  SYNCS.PHASECHK.TRANS64.TRYWAIT P0, [R0+URZ+0x8], R7 ;  /* 0x00000807000075a7 */ /* 0x0002a600080011ff */
[----:B--2---:R-:W-:Y:S05]  /*9270*/  @!P0 NANOSLEEP.SYNCS 0x989680 ;  /* 0x009896800000895d */ /* 0x004fea0003900000 */
[----:B------:R-:W2:Y:S02]  /*9280*/  @!P0 SYNCS.PHASECHK.TRANS64 P0, [R0+URZ+0x8], R7 ;  /* 0x00000807000085a7 */ /* 0x000ea400080010ff */
[----:B--2---:R-:W-:Y:S05]  /*9290*/  @!P0 BRA `(.L_x_62) ;  /* 0xfffffffc00ec8947 */ /* 0x004fea000383ffff */
[----:B------:R-:W-:Y:S05]  /*92a0*/  BRA `(.L_x_61) ;  /* 0xffffff9c00d87947 */ /* 0x000fea000383ffff */
.L_x_64:
[----:B------:R-:W-:Y:S01]  /*92b0*/  BSSY B0, `(.L_x_139) ;  /* 0x0000006000007945 */ /* 0x000fe20003800000 */
[----:B------:R-:W-:-:S07]  /*92c0*/  MOV R15, 0xffffffff ;  /* 0xffffffff000f7802 */ /* 0x000fce0000000f00 */
[----:B-1---5:R-:W-:Y:S05]  /*92d0*/  WARPSYNC.COLLECTIVE R15, `(.L_x_140) ;  /* 0x000000000f0c7348 */ /* 0x022fea0003c00000 */
[----:B------:R-:W-:Y:S02]  /*92e0*/  ELECT P6, UR79, PT ;  /* 0x00000000004f782f */ /* 0x000fe400038c0000 */
[----:B------:R-:W-:Y:S01]  /*92f0*/  MOV R14, UR79 ;  /* 0x0000004f000e7c02 */ /* 0x000fe20008000f00 */
[----:B-1---5:R-:W-:Y:S10]  /*9300*/  ENDCOLLECTIVE ;  /* 0x000000000000791b */ /* 0x022ff40003800000 */
.L_x_140:
[----:B------:R-:W-:Y:S05]  /*9310*/  BSYNC B0 ;  /* 0x0000000000007941 */ /* 0x000fea0003800000 */
.L_x_139:
[----:B------:R-:W-:Y:S01]  /*9320*/  PLOP3.LUT P0, PT, P6, PT, PT, 0x80, 0x8 ;  /* 0x000000000008781c */ /* 0x000fe2000370f070 */
[----:B------:R-:W-:-:S12]  /*9330*/  BRA `(.L_x_141) ;  /* 0xffffffa000047947 */ /* 0x000fd8000383ffff */
.L_x_66:
[----:B-1----:R-:W-:-:S04]  /*9340*/  MOV R0, UR5 ;  /* 0x0000000500007c02 */ /* 0x002fc80008000f00 */
[----:B------:R1:W2:Y:S03]  /*9350*/  SYNCS.PHASECHK.TRANS64.TRYWAIT P0, [R0+URZ+0x8], R5 ;  /* 0x00000805000075a7 */ /* 0x0002a600080011ff */
[----:B--2---:R-:W-:Y:S05]  /*9360*/  @!P0 NANOSLEEP.SYNCS 0x989680 ;  /* 0x009896800000895d */ /* 0x004fea0003900000 */
[----:B------:R-:W2:Y:S02]  /*9370*/  @!P0 SYNCS.PHASECHK.TRANS64 P0, [R0+URZ+0x8], R5 ;  /* 0x00000805000085a7 */ /* 0x000ea400080010ff */
[----:B--2---:R-:W-:Y:S05]  /*9380*/  @!P0 BRA `(.L_x_66) ;  /* 0xfffffffc00ec8947 */ /* 0x004fea000383ffff */
[----:B------:R-:W-:Y:S05]  /*9390*/  BRA `(.L_x_65) ;  /* 0xffffffa000087947 */ /* 0x000fea000383ffff */
.L_x_67:
[----:B-1----:R1:W2:Y:S02]  /*93a0*/  SYNCS.PHASECHK.TRANS64.TRYWAIT P0, [R0+URZ+0x70], R5 ;  /* 0x00007005000075a7 */ /* 0x0022a400080011ff */
[----:B--2---:R-:W-:Y:S05]  /*93b0*/  @!P0 NANOSLEEP.SYNCS 0x989680 ;  /* 0x009896800000895d */ /* 0x004fea0003900000 */
[----:B------:R-:W2:Y:S02]  /*93c0*/  @!P0 SYNCS.PHASECHK.TRANS64 P0, [R0+URZ+0x70], R5 ;  /* 0x00007005000085a7 */ /* 0x000ea400080010ff */
[----:B--2---:R-:W-:Y:S05]  /*93d0*/  @!P0 BRA `(.L_x_67) ;  /* 0xfffffffc00f08947 */ /* 0x004fea000383ffff */
[----:B------:R-:W-:Y:S05]  /*93e0*/  BRA `(.L_x_142) ;  /* 0xffffffa000f47947 */ /* 0x000fea000383ffff */
.L_x_69:
[----:B------:R-:W-:-:S07]  /*93f0*/  MOV R0, UR31 ;  /* 0x0000001f00007c02 */ /* 0x000fce0008000f00 */
.L_x_143:
[----:B-1----:R1:W2:Y:S02]  /*9400*/  SYNCS.PHASECHK.TRANS64.TRYWAIT P0, [R0+URZ+0xb0], R5 ;  /* 0x0000b005000075a7 */ /* 0x0022a400080011ff */
[----:B--2---:R-:W-:Y:S05]  /*9410*/  @!P0 NANOSLEEP.SYNCS 0x989680 ;  /* 0x009896800000895d */ /* 0x004fea0003900000 */
[----:B------:R-:W2:Y:S02]  /*9420*/  @!P0 SYNCS.PHASECHK.TRANS64 P0, [R0+URZ+0xb0], R5 ;  /* 0x0000b005000085a7 */ /* 0x000ea400080010ff */
[----:B--2---:R-:W-:Y:S05]  /*9430*/  @!P0 BRA `(.L_x_143) ;  /* 0xfffffffc00f08947 */ /* 0x004fea000383ffff */
[----:B------:R-:W-:Y:S05]  /*9440*/  BRA `(.L_x_144) ;  /* 0xffffffa400407947 */ /* 0x000fea000383ffff */
.L_x_72:
[----:B------:R-:W-:Y:S07]  /*9450*/  MOV R0, UR5 ;  /* 0x0000000500007c02 */ /* 0x000fee0008000f00 */
.L_x_145:
[----:B-1----:R1:W2:Y:S02]  /*9460*/  SYNCS.PHASECHK.TRANS64.TRYWAIT P0, [R0+URZ], R5 ;  /* 0x00000005000075a7 */ /* 0x0022a400080011ff */
[----:B--2---:R-:W-:Y:S05]  /*9470*/  @!P0 NANOSLEEP.SYNCS 0x989680 ;  /* 0x009896800000895d */ /* 0x004fea0003900000 */
[----:B------:R-:W2:Y:S02]  /*9480*/  @!P0 SYNCS.PHASECHK.TRANS64 P0, [R0+URZ], R5 ;  /* 0x00000005000085a7 */ /* 0x000ea400080010ff */
[----:B--2---:R-:W-:Y:S05]  /*9490*/  @!P0 BRA `(.L_x_145) ;  /* 0xfffffffc00f08947 */ /* 0x004fea000383ffff */
[----:B------:R-:W-:Y:S05]  /*94a0*/  BRA `(.L_x_71) ;  /* 0xffffffa400547947 */ /* 0x000fea000383ffff */
.L_x_76:
[----:B-1----:R-:W-:-:S07]  /*94b0*/  MOV R0, UR4 ;  /* 0x0000000400007c02 */ /* 0x002fce0008000f00 */
.L_x_146:
[----:B-1----:R1:W2:Y:S02]  /*94c0*/  SYNCS.PHASECHK.TRANS64.TRYWAIT P0, [R0+URZ], R3 ;  /* 0x00000003000075a7 */ /* 0x0022a400080011ff */
[----:B--2---:R-:W-:Y:S05]  /*94d0*/  @!P0 NANOSLEEP.SYNCS 0x989680 ;  /* 0x009896800000895d */ /* 0x004fea0003900000 */
[----:B------:R-:W2:Y:S02]  /*94e0*/  @!P0 SYNCS.PHASECHK.TRANS64 P0, [R0+URZ], R3 ;  /* 0x00000003000085a7 */ /* 0x000ea400080010ff */
[----:B--2---:R-:W-:Y:S05]  /*94f0*/  @!P0 BRA `(.L_x_146) ;  /* 0xfffffffc00f08947 */ /* 0x004fea000383ffff */
[----:B------:R-:W-:Y:S05]  /*9500*/  BRA `(.L_x_147) ;  /* 0xffffffa800487947 */ /* 0x000fea000383ffff */
.L_x_77:
[----:B------:R-:W-:-:S07]  /*9510*/  MOV R0, UR5 ;  /* 0x0000000500007c02 */ /* 0x000fce0008000f00 */
.L_x_148:
[----:B-1----:R1:W2:Y:S02]  /*9520*/  SYNCS.PHASECHK.TRANS64.TRYWAIT P0, [R0+URZ], R3 ;  /* 0x00000003000075a7 */ /* 0x0022a400080011ff */
[----:B--2---:R-:W-:Y:S05]  /*9530*/  @!P0 NANOSLEEP.SYNCS 0x989680 ;  /* 0x009896800000895d */ /* 0x004fea0003900000 */
[----:B------:R-:W2:Y:S02]  /*9540*/  @!P0 SYNCS.PHASECHK.TRANS64 P0, [R0+URZ], R3 ;  /* 0x00000003000085a7 */ /* 0x000ea400080010ff */
[----:B--2---:R-:W-:Y:S05]  /*9550*/  @!P0 BRA `(.L_x_148) ;  /* 0xfffffffc00f08947 */ /* 0x004fea000383ffff */
[----:B------:R-:W-:Y:S05]  /*9560*/  BRA `(.L_x_149) ;  /* 0xffffffa800547947 */ /* 0x000fea000383ffff */
.L_x_78:
[----:B------:R-:W-:-:S07]  /*9570*/  MOV R0, UR5 ;  /* 0x0000000500007c02 */ /* 0x000fce0008000f00 */
.L_x_150:
[----:B-1----:R1:W2:Y:S02]  /*9580*/  SYNCS.PHASECHK.TRANS64.TRYWAIT P0, [R0+URZ], R3 ;  /* 0x00000003000075a7 */ /* 0x0022a400080011ff */
[----:B--2---:R-:W-:Y:S05]  /*9590*/  @!P0 NANOSLEEP.SYNCS 0x989680 ;  /* 0x009896800000895d */ /* 0x004fea0003900000 */
[----:B------:R-:W2:Y:S02]  /*95a0*/  @!P0 SYNCS.PHASECHK.TRANS64 P0, [R0+URZ], R3 ;  /* 0x00000003000085a7 */ /* 0x000ea400080010ff */
[----:B--2---:R-:W-:Y:S05]  /*95b0*/  @!P0 BRA `(.L_x_150) ;  /* 0xfffffffc00f08947 */ /* 0x004fea000383ffff */
[----:B------:R-:W-:Y:S05]  /*95c0*/  BRA `(.L_x_151) ;  /* 0xffffffa800607947 */ /* 0x000fea000383ffff */
.L_x_81:
[----:B------:R-:W-:-:S07]  /*95d0*/  MOV R0, UR26 ;  /* 0x0000001a00007c02 */ /* 0x000fce0008000f00 */
.L_x_152:
[----:B-1----:R1:W2:Y:S02]  /*95e0*/  SYNCS.PHASECHK.TRANS64.TRYWAIT P1, [R0+URZ+0xf0], R3 ;  /* 0x0000f003000075a7 */ /* 0x0022a400080211ff */
[----:B--2---:R-:W-:Y:S05]  /*95f0*/  @!P1 NANOSLEEP.SYNCS 0x989680 ;  /* 0x009896800000995d */ /* 0x004fea0003900000 */
[----:B------:R-:W2:Y:S02]  /*9600*/  @!P1 SYNCS.PHASECHK.TRANS64 P1, [R0+URZ+0xf0], R3 ;  /* 0x0000f003000095a7 */ /* 0x000ea400080210ff */
[----:B--2---:R-:W-:Y:S05]  /*9610*/  @!P1 BRA `(.L_x_152) ;  /* 0xfffffffc00f09947 */ /* 0x004fea000383ffff */
[----:B------:R-:W-:Y:S05]  /*9620*/  BRA `(.L_x_153) ;  /* 0xffffffa800ac7947 */ /* 0x000fea000383ffff */
.L_x_86:
[----:B--2---:R2:W3:Y:S02]  /*9630*/  SYNCS.PHASECHK.TRANS64.TRYWAIT P0, [R12+URZ+0x70], R9 ;  /* 0x000070090c0075a7 */ /* 0x0044e400080011ff */
[----:B---3--:R-:W-:Y:S05]  /*9640*/  @!P0 NANOSLEEP.SYNCS 0x989680 ;  /* 0x009896800000895d */ /* 0x008fea0003900000 */
[----:B------:R-:W3:Y:S02]  /*9650*/  @!P0 SYNCS.PHASECHK.TRANS64 P0, [R12+URZ+0x70], R9 ;  /* 0x000070090c0085a7 */ /* 0x000ee400080010ff */
[----:B---3--:R-:W-:Y:S05]  /*9660*/  @!P0 BRA `(.L_x_86) ;  /* 0xfffffffc00f08947 */ /* 0x008fea000383ffff */
[----:B------:R-:W-:Y:S05]  /*9670*/  BRA `(.L_x_154) ;  /* 0xffffffac00d07947 */ /* 0x000fea000383ffff */
.L_x_89:
[----:B------:R-:W-:Y:S07]  /*9680*/  MOV R0, UR21 ;  /* 0x0000001500007c02 */ /* 0x000fee0008000f00 */
.L_x_155:
[----:B--2---:R2:W3:Y:S02]  /*9690*/  SYNCS.PHASECHK.TRANS64.TRYWAIT P2, [R0+URZ+0x68], R11 ;  /* 0x0000680b000075a7 */ /* 0x0044e400080411ff */
[----:B---3--:R-:W-:Y:S05]  /*96a0*/  @!P2 NANOSLEEP.SYNCS 0x989680 ;  /* 0x009896800000a95d */ /* 0x008fea0003900000 */
[----:B------:R-:W3:Y:S02]  /*96b0*/  @!P2 SYNCS.PHASECHK.TRANS64 P2, [R0+URZ+0x68], R11 ;  /* 0x0000680b0000a5a7 */ /* 0x000ee400080410ff */
[----:B---3--:R-:W-:Y:S05]  /*96c0*/  @!P2 BRA `(.L_x_155) ;  /* 0xfffffffc00f0a947 */ /* 0x008fea000383ffff */
[----:B------:R-:W-:Y:S05]  /*96d0*/  BRA `(.L_x_88) ;  /* 0xffffffb400387947 */ /* 0x000fea000383ffff */
.L_x_92:
[----:B--2---:R-:W-:Y:S07]  /*96e0*/  MOV R0, UR21 ;  /* 0x0000001500007c02 */ /* 0x004fee0008000f00 */
.L_x_156:
[----:B--2---:R2:W3:Y:S02]  /*96f0*/  SYNCS.PHASECHK.TRANS64.TRYWAIT P0, [R0+URZ+0x50], R9 ;  /* 0x00005009000075a7 */ /* 0x0044e400080011ff */
[----:B---3--:R-:W-:Y:S05]  /*9700*/  @!P0 NANOSLEEP.SYNCS 0x989680 ;  /* 0x009896800000895d */ /* 0x008fea0003900000 */
[----:B------:R-:W3:Y:S02]  /*9710*/  @!P0 SYNCS.PHASECHK.TRANS64 P0, [R0+URZ+0x50], R9 ;  /* 0x00005009000085a7 */ /* 0x000ee400080010ff */
[----:B---3--:R-:W-:Y:S05]  /*9720*/  @!P0 BRA `(.L_x_156) ;  /* 0xfffffffc00f08947 */ /* 0x008fea000383ffff */
[----:B------:R-:W-:Y:S05]  /*9730*/  BRA `(.L_x_157) ;  /* 0xffffffb400947947 */ /* 0x000fea000383ffff */
.L_x_93:
[----:B------:R-:W-:Y:S07]  /*9740*/  MOV R0, UR21 ;  /* 0x0000001500007c02 */ /* 0x000fee0008000f00 */
.L_x_158:
[----:B--2---:R2:W3:Y:S02]  /*9750*/  SYNCS.PHASECHK.TRANS64.TRYWAIT P0, [R0+URZ+0x58], R9 ;  /* 0x00005809000075a7 */ /* 0x0044e400080011ff */
[----:B---3--:R-:W-:Y:S05]  /*9760*/  @!P0 NANOSLEEP.SYNCS 0x989680 ;  /* 0x009896800000895d */ /* 0x008fea0003900000 */
[----:B------:R-:W3:Y:S02]  /*9770*/  @!P0 SYNCS.PHASECHK.TRANS64 P0, [R0+URZ+0x58], R9 ;  /* 0x00005809000085a7 */ /* 0x000ee400080010ff */
[----:B---3--:R-:W-:Y:S05]  /*9780*/  @!P0 BRA `(.L_x_158) ;  /* 0xfffffffc00f08947 */ /* 0x008fea000383ffff */
[----:B------:R-:W-:Y:S05]  /*9790*/  BRA `(.L_x_159) ;  /* 0xffffffb400cc7947 */ /* 0x000fea000383ffff */
.L_x_95:
[----:B------:R-:W-:-:S07]  /*97a0*/  MOV R0, UR21 ;  /* 0x0000001500007c02 */ /* 0x000fce0008000f00 */
.L_x_160:
[----:B---3--:R3:W4:Y:S02]  /*97b0*/  SYNCS.PHASECHK.TRANS64.TRYWAIT P0, [R0+URZ+0x50], R3 ;  /* 0x00005003000075a7 */ /* 0x00872400080011ff */
[----:B----4-:R-:W-:Y:S05]  /*97c0*/  @!P0 NANOSLEEP.SYNCS 0x989680 ;  /* 0x009896800000895d */ /* 0x010fea0003900000 */
[----:B------:R-:W4:Y:S02]  /*97d0*/  @!P0 SYNCS.PHASECHK.TRANS64 P0, [R0+URZ+0x50], R3 ;  /* 0x00005003000085a7 */ /* 0x000f2400080010ff */
[----:B----4-:R-:W-:Y:S05]  /*97e0*/  @!P0 BRA `(.L_x_160) ;  /* 0xfffffffc00f08947 */ /* 0x010fea000383ffff */
[----:B------:R-:W-:Y:S05]  /*97f0*/  BRA `(.L_x_161) ;  /* 0xffffffb8003c7947 */ /* 0x000fea000383ffff */
.L_x_97:
[----:B-1----:R1:W2:Y:S02]  /*9800*/  SYNCS.PHASECHK.TRANS64.TRYWAIT P0, [R3+URZ+0x70], R0 ;  /* 0x00007000030075a7 */ /* 0x0022a400080011ff */
[----:B--2---:R-:W-:Y:S05]  /*9810*/  @!P0 NANOSLEEP.SYNCS 0x989680 ;  /* 0x009896800000895d */ /* 0x004fea0003900000 */
[----:B------:R-:W2:Y:S02]  /*9820*/  @!P0 SYNCS.PHASECHK.TRANS64 P0, [R3+URZ+0x70], R0 ;  /* 0x00007000030085a7 */ /* 0x000ea400080010ff */
[----:B--2---:R-:W-:Y:S05]  /*9830*/  @!P0 BRA `(.L_x_97) ;  /* 0xfffffffc00f08947 */ /* 0x004fea000383ffff */
[----:B------:R-:W-:Y:S05]  /*9840*/  BRA `(.L_x_162) ;  /* 0xffffffb800fc7947 */ /* 0x000fea000383ffff */
.L_x_108:
[----:B--2---:R2:W1:Y:S02]  /*9850*/  SYNCS.PHASECHK.TRANS64.TRYWAIT P1, [R3+URZ+0x40], R2 ;  /* 0x00004002030075a7 */ /* 0x00446400080211ff */
[----:B-1----:R-:W-:Y:S05]  /*9860*/  @!P1 NANOSLEEP.SYNCS 0x989680 ;  /* 0x009896800000995d */ /* 0x002fea0003900000 */
[----:B------:R-:W1:Y:S02]  /*9870*/  @!P1 SYNCS.PHASECHK.TRANS64 P1, [R3+URZ+0x40], R2 ;  /* 0x00004002030095a7 */ /* 0x000e6400080210ff */
[----:B-1----:R-:W-:Y:S05]  /*9880*/  @!P1 BRA `(.L_x_108) ;  /* 0xfffffffc00f09947 */ /* 0x002fea000383ffff */
[----:B------:R-:W-:Y:S05]  /*9890*/  BRA `(.L_x_107) ;  /* 0xffffffc8007c7947 */ /* 0x000fea000383ffff */
.L_x_110:
[----:B--2---:R2:W4:Y:S02]  /*98a0*/  SYNCS.PHASECHK.TRANS64.TRYWAIT P0, [R161+URZ+0x90], R4 ;  /* 0x00009004a10075a7 */ /* 0x00452400080011ff */
[----:B----4-:R-:W-:Y:S05]  /*98b0*/  @!P0 NANOSLEEP.SYNCS 0x989680 ;  /* 0x009896800000895d */ /* 0x010fea0003900000 */
[----:B------:R-:W4:Y:S02]  /*98c0*/  @!P0 SYNCS.PHASECHK.TRANS64 P0, [R161+URZ+0x90], R4 ;  /* 0x00009004a10085a7 */ /* 0x000f2400080010ff */
[----:B----4-:R-:W-:Y:S05]  /*98d0*/  @!P0 BRA `(.L_x_110) ;  /* 0xfffffffc00f08947 */ /* 0x010fea000383ffff */
[----:B------:R-:W-:Y:S05]  /*98e0*/  BRA `(.L_x_109) ;  /* 0xffffffc800d47947 */ /* 0x000fea000383ffff */
.L_x_119:
[----:B---3--:R3:W4:Y:S02]  /*98f0*/  SYNCS.PHASECHK.TRANS64.TRYWAIT P0, [R197+URZ+0x40], R2 ;  /* 0x00004002c50075a7 */ /* 0x00872400080011ff */
[----:B----4-:R-:W-:Y:S05]  /*9900*/  @!P0 NANOSLEEP.SYNCS 0x989680 ;  /* 0x009896800000895d */ /* 0x010fea0003900000 */
[----:B------:R-:W4:Y:S02]  /*9910*/  @!P0 SYNCS.PHASECHK.TRANS64 P0, [R197+URZ+0x40], R2 ;  /* 0x00004002c50085a7 */ /* 0x000f2400080010ff */
[----:B----4-:R-:W-:Y:S05]  /*9920*/  @!P0 BRA `(.L_x_119) ;  /* 0xfffffffc00f08947 */ /* 0x010fea000383ffff */
[----:B------:R-:W-:Y:S05]  /*9930*/  BRA `(.L_x_118) ;  /* 0xffffffdc00e47947 */ /* 0x000fea000383ffff */
        .weak           $__internal_0_$__cuda_sm10x_tcgen05_guardrail_trap_col_being_dealloced_not_returned_by_alloc
        .type           $__internal_0_$__cuda_sm10x_tcgen05_guardrail_trap_col_being_dealloced_not_returned_by_alloc,@function
        .size           $__internal_0_$__cuda_sm10x_tcgen05_guardrail_trap_col_being_dealloced_not_returned_by_alloc,($__internal_1_$__cuda_sm10x_tcgen05_guardrail_trap_phase_invalid_during_alloc - $__internal_0_$__cuda_sm10x_tcgen05_guardrail_trap_col_being_dealloced_not_returned_by_alloc)
$__internal_0_$__cuda_sm10x_tcgen05_guardrail_trap_col_being_dealloced_not_returned_by_alloc:
[----:B------:R-:W-:Y:S05]  /*9940*/  BPT.TRAP 0x1 ;  /* 0x000000040000795c */ /* 0x000fea0000300000 */
[----:B------:R-:W-:-:S04]  /*9950*/  HFMA2 R3, -RZ, RZ, 0, 0 ;  /* 0x00000000ff037431 */ /* 0x000fc800000001ff */
[----:B------:R-:W-:Y:S05]  /*9960*/  RET.REL.NODEC R2 `(_ZN7cutlass13device_kernelINS_4gemm6kernel13GemmUniversalIN4cute5tupleIJiiiiEEENS1_10collective13CollectiveMmaINS1_35MainloopSm100TmaUmmaWarpSpecializedILi4ELi2ELi4ENS5_IJNS4_1CILi2EEESB_NSA_ILi1EEEEEEEENS5_IJNSA_ILi256EEENSA_ILi128EEESG_EEENS_12float_e5m2_tENS5_IJlSC_lEEESI_SJ_NS4_8TiledMMAINS4_8MMA_AtomIJNS4_10MMA_TraitsINS4_25SM100_MMA_F8F6F4_2x1SM_SSEJSI_SI_fSF_SG_NS4_17integral_constantINS4_4UMMA5MajorELSQ_0EEESR_NSO_INSP_7ScaleInELSS_0EEEST_EEEEEENS4_6LayoutINS5_IJSC_SC_SC_EEENS5_IJNSA_ILi0EEESY_SY_EEEEENS5_IJNS4_10UnderscoreES11_S11_EEEEENS4_28SM100_TMA_2SM_LOAD_MULTICASTENS4_14ComposedLayoutINS4_7SwizzleILi3ELi4ELi3EEENS4_18smem_ptr_flag_bitsILi8EEENSW_INS5_IJNSA_ILi8EEESG_EEENS5_IJSG_SC_EEEEEEEvNS4_8identityENS4_18SM100_TMA_2SM_LOADES1E_vS1F_EENS_8epilogue10collective18CollectiveEpilogueINS1I_23Sm100TmaWarpSpecializedILi2ELi2ELi64ELb0ELb0EEEJNS5_IJSG_SG_SG_EEENS5_IJNSW_ISG_SC_EENSW_INSA_ILi64EEESC_EEEEESI_SJ_SI_SJ_NS1I_6fusion15FusionCallbacksIS1M_NS1S_17LinearCombinationISI_fSI_fLNS_15FloatRoundStyleE2EEES1N_S1R_JEEENS4_5SM1004TMEM4LOAD26SM100_TMEM_LOAD_32dp32b64xENS4_13SM90_TMA_LOADENS15_INS16_ILi2ELi4ELi3EEES19_NSW_INS5_IJS1A_S1P_EEENS5_IJS1P_SC_EEEEEEENS4_39AutoVectorizingCopyWithAssumedAlignmentILi128EEENS4_14SM90_TMA_STOREES27_S29_S29_EEEvvEEEEvNT_6ParamsE) ;  /* 0xffffff6402a47950 */ /* 0x000fea0003c3ffff */
        .weak           $__internal_1_$__cuda_sm10x_tcgen05_guardrail_trap_phase_invalid_during_alloc
        .type           $__internal_1_$__cuda_sm10x_tcgen05_guardrail_trap_phase_invalid_during_alloc,@function
        .size           $__internal_1_$__cuda_sm10x_tcgen05_guardrail_trap_phase_invalid_during_alloc,($__internal_2_$__cuda_sm10x_tcgen05_guardrail_trap_unallocated_columns_being_dealloced - $__internal_1_$__cuda_sm10x_tcgen05_guardrail_trap_phase_invalid_during_alloc)
$__internal_1_$__cuda_sm10x_tcgen05_guardrail_trap_phase_invalid_during_alloc:
[----:B------:R-:W-:Y:S05]  /*9970*/  BPT.TRAP 0x1 ;  /* 0x000000040000795c */ /* 0x000fea0000300000 */
[----:B------:R-:W-:-:S04]  /*9980*/  MOV R5, 0x0 ;  /* 0x0000000000057802 */ /* 0x000fc80000000f00 */
[----:B------:R-:W-:Y:S05]  /*9990*/  RET.REL.NODEC R4 `(_ZN7cutlass13device_kernelINS_4gemm6kernel13GemmUniversalIN4cute5tupleIJiiiiEEENS1_10collective13CollectiveMmaINS1_35MainloopSm100TmaUmmaWarpSpecializedILi4ELi2ELi4ENS5_IJNS4_1CILi2EEESB_NSA_ILi1EEEEEEEENS5_IJNSA_ILi256EEENSA_ILi128EEESG_EEENS_12float_e5m2_tENS5_IJlSC_lEEESI_SJ_NS4_8TiledMMAINS4_8MMA_AtomIJNS4_10MMA_TraitsINS4_25SM100_MMA_F8F6F4_2x1SM_SSEJSI_SI_fSF_SG_NS4_17integral_constantINS4_4UMMA5MajorELSQ_0EEESR_NSO_INSP_7ScaleInELSS_0EEEST_EEEEEENS4_6LayoutINS5_IJSC_SC_SC_EEENS5_IJNSA_ILi0EEESY_SY_EEEEENS5_IJNS4_10UnderscoreES11_S11_EEEEENS4_28SM100_TMA_2SM_LOAD_MULTICASTENS4_14ComposedLayoutINS4_7SwizzleILi3ELi4ELi3EEENS4_18smem_ptr_flag_bitsILi8EEENSW_INS5_IJNSA_ILi8EEESG_EEENS5_IJSG_SC_EEEEEEEvNS4_8identityENS4_18SM100_TMA_2SM_LOADES1E_vS1F_EENS_8epilogue10collective18CollectiveEpilogueINS1I_23Sm100TmaWarpSpecializedILi2ELi2ELi64ELb0ELb0EEEJNS5_IJSG_SG_SG_EEENS5_IJNSW_ISG_SC_EENSW_INSA_ILi64EEESC_EEEEESI_SJ_SI_SJ_NS1I_6fusion15FusionCallbacksIS1M_NS1S_17LinearCombinationISI_fSI_fLNS_15FloatRoundStyleE2EEES1N_S1R_JEEENS4_5SM1004TMEM4LOAD26SM100_TMEM_LOAD_32dp32b64xENS4_13SM90_TMA_LOADENS15_INS16_ILi2ELi4ELi3EEES19_NSW_INS5_IJS1A_S1P_EEENS5_IJS1P_SC_EEEEEEENS4_39AutoVectorizingCopyWithAssumedAlignmentILi128EEENS4_14SM90_TMA_STOREES27_S29_S29_EEEvvEEEEvNT_6ParamsE) ;  /* 0xffffff6404987950 */ /* 0x000fea0003c3ffff */
        .weak           $__internal_2_$__cuda_sm10x_tcgen05_guardrail_trap_unallocated_columns_being_dealloced
        .type           $__internal_2_$__cuda_sm10x_tcgen05_guardrail_trap_unallocated_columns_being_dealloced,@function
        .size           $__internal_2_$__cuda_sm10x_tcgen05_guardrail_trap_unallocated_columns_being_dealloced,(.L_x_164 - $__internal_2_$__cuda_sm10x_tcgen05_guardrail_trap_unallocated_columns_being_dealloced)
$__internal_2_$__cuda_sm10x_tcgen05_guardrail_trap_unallocated_columns_being_dealloced:
[----:B------:R-:W-:Y:S05]  /*99a0*/  BPT.TRAP 0x1 ;  /* 0x000000040000795c */ /* 0x000fea0000300000 */
[----:B------:R-:W-:-:S04]  /*99b0*/  HFMA2 R3, -RZ, RZ, 0, 0 ;  /* 0x00000000ff037431 */ /* 0x000fc800000001ff */
[----:B------:R-:W-:Y:S05]  /*99c0*/  RET.REL.NODEC R2 `(_ZN7cutlass13device_kernelINS_4gemm6kernel13GemmUniversalIN4cute5tupleIJiiiiEEENS1_10collective13CollectiveMmaINS1_35MainloopSm100TmaUmmaWarpSpecializedILi4ELi2ELi4ENS5_IJNS4_1CILi2EEESB_NSA_ILi1EEEEEEEENS5_IJNSA_ILi256EEENSA_ILi128EEESG_EEENS_12float_e5m2_tENS5_IJlSC_lEEESI_SJ_NS4_8TiledMMAINS4_8MMA_AtomIJNS4_10MMA_TraitsINS4_25SM100_MMA_F8F6F4_2x1SM_SSEJSI_SI_fSF_SG_NS4_17integral_constantINS4_4UMMA5MajorELSQ_0EEESR_NSO_INSP_7ScaleInELSS_0EEEST_EEEEEENS4_6LayoutINS5_IJSC_SC_SC_EEENS5_IJNSA_ILi0EEESY_SY_EEEEENS5_IJNS4_10UnderscoreES11_S11_EEEEENS4_28SM100_TMA_2SM_LOAD_MULTICASTENS4_14ComposedLayoutINS4_7SwizzleILi3ELi4ELi3EEENS4_18smem_ptr_flag_bitsILi8EEENSW_INS5_IJNSA_ILi8EEESG_EEENS5_IJSG_SC_EEEEEEEvNS4_8identityENS4_18SM100_TMA_2SM_LOADES1E_vS1F_EENS_8epilogue10collective18CollectiveEpilogueINS1I_23Sm100TmaWarpSpecializedILi2ELi2ELi64ELb0ELb0EEEJNS5_IJSG_SG_SG_EEENS5_IJNSW_ISG_SC_EENSW_INSA_ILi64EEESC_EEEEESI_SJ_SI_SJ_NS1I_6fusion15FusionCallbacksIS1M_NS1S_17LinearCombinationISI_fSI_fLNS_15FloatRoundStyleE2EEES1N_S1R_JEEENS4_5SM1004TMEM4LOAD26SM100_TMEM_LOAD_32dp32b64xENS4_13SM90_TMA_LOADENS15_INS16_ILi2ELi4ELi3EEES19_NSW_INS5_IJS1A_S1P_EEENS5_IJS1P_SC_EEEEEEENS4_39AutoVectorizingCopyWithAssumedAlignmentILi128EEENS4_14SM90_TMA_STOREES27_S29_S29_EEEvvEEEEvNT_6ParamsE) ;  /* 0xffffff64028c7950 */ /* 0x000fea0003c3ffff */
.L_x_163:
[----:B------:R-:W-:-:S00]  /*99d0*/  BRA `(.L_x_163) ;  /* 0xfffffffc00fc7947 */ /* 0x000fc0000383ffff */
[----:B------:R-:W-:-:S00]  /*99e0*/  NOP ;  /* 0x0000000000007918 */ /* 0x000fc00000000000 */
        /* <DEDUP_REMOVED lines=9> */
.L_x_164:


//--------------------- .nv.global.init           --------------------------
	.section	.nv.global.init,"aw",@progbits
.nv.global.init:
	.type		$str$27,@object
	.size		$str$27,($str$28 - $str$27)
$str$27:
        /*0000*/ 	.byte	0x28, 0x61, 0x64, 0x64, 0x72, 0x65, 0x73, 0x73, 0x20, 0x26, 0x20, 0x6d, 0x61, 0x73, 0x6b, 0x29
        /*0010*/ 	.byte	0x20, 0x3d, 0x3d, 0x20, 0x30, 0x00
	.type		$str$28,@object
	.size		$str$28,($str$26 - $str$28)
$str$28:
        /*0016*/ 	.byte	0x2f, 0x74, 0x6d, 0x70, 0x2f, 0x63, 0x75, 0x74, 0x6c, 0x61, 0x73, 0x73, 0x5f, 0x73, 0x77, 0x65
        /*0026*/ 	.byte	0x65, 0x70, 0x5f, 0x73, 0x72, 0x63, 0x2f, 0x69, 0x6e, 0x63, 0x6c, 0x75, 0x64, 0x65, 0x2f, 0x63
        /*0036*/ 	.byte	0x75, 0x74, 0x65, 0x2f, 0x70, 0x6f, 0x69, 0x6e, 0x74, 0x65, 0x72, 0x5f, 0x66, 0x6c, 0x61, 0x67
        /*0046*/ 	.byte	0x67, 0x65, 0x64, 0x2e, 0x68, 0x70, 0x70, 0x00
	.type		$str$26,@object
	.size		$str$26,($str$25 - $str$26)
$str$26:
        /*004e*/ 	.byte	0x2f, 0x74, 0x6d, 0x70, 0x2f, 0x63, 0x75, 0x74, 0x6c, 0x61, 0x73, 0x73, 0x5f, 0x73, 0x77, 0x65
        /*005e*/ 	.byte	0x65, 0x70, 0x5f, 0x73, 0x72, 0x63, 0x2f, 0x69, 0x6e, 0x63, 0x6c, 0x75, 0x64, 0x65, 0x2f, 0x63
        /*006e*/ 	.byte	0x75, 0x74, 0x65, 0x2f, 0x61, 0x74, 0x6f, 0x6d, 0x2f, 0x63, 0x6f, 0x70, 0x79, 0x5f, 0x74, 0x72
        /*007e*/ 	.byte	0x61, 0x69, 0x74, 0x73, 0x5f, 0x73, 0x6d, 0x31, 0x30, 0x30, 0x2e, 0x68, 0x70, 0x70, 0x00
	.type		$str$25,@object
	.size		$str$25,(__unnamed_1 - $str$25)
$str$25:
        /*008d*/ 	.byte	0x28, 0x28, 0x75, 0x69, 0x6e, 0x74, 0x33, 0x32, 0x5f, 0x74, 0x28, 0x74, 0x68, 0x72, 0x65, 0x61
        /*009d*/ 	.byte	0x64, 0x49, 0x64, 0x78, 0x2e, 0x78, 0x29, 0x20, 0x2f, 0x20, 0x33, 0x32, 0x29, 0x20, 0x25, 0x20
        /*00ad*/ 	.byte	0x34, 0x29, 0x20, 0x3d, 0x3d, 0x20, 0x28, 0x28, 0x28, 0x74, 0x6d, 0x65, 0x6d, 0x5f, 0x61, 0x64
        /*00bd*/ 	.byte	0x64, 0x72, 0x20, 0x3e, 0x3e, 0x20, 0x31, 0x36, 0x29, 0x20, 0x2f, 0x20, 0x33, 0x32, 0x29, 0x20
        /*00cd*/ 	.byte	0x25, 0x20, 0x34, 0x29, 0x00
	.type		__unnamed_1,@object
	.size		__unnamed_1,(__unnamed_2 - __unnamed_1)
__unnamed_1:
        /*00d2*/ 	.byte	0x61, 0x75, 0x74, 0x6f, 0x20, 0x63, 0x75, 0x74, 0x65, 0x3a, 0x3a, 0x61, 0x73, 0x5f, 0x70, 0x6f
        /* <DEDUP_REMOVED lines=24> */
        /*0262*/ 	.byte	0x43, 0x3c, 0x38, 0x31, 0x39, 0x32, 0x3e, 0x3e, 0x3e, 0x3e, 0x5d, 0x00
	.type		__unnamed_2,@object
	.size		__unnamed_2,(.L_2 - __unnamed_2)
__unnamed_2:
        /* <DEDUP_REMOVED lines=42> */
        /*050e*/ 	.byte	0x3e, 0x3e, 0x3e, 0x3e, 0x5d, 0x00
.L_2:


//--------------------- .nv.shared._ZN7cutlass13device_kernelINS_4gemm6kernel13GemmUniversalIN4cute5tupleIJiiiiEEENS1_10collective13CollectiveMmaINS1_35MainloopSm100TmaUmmaWarpSpecializedILi4ELi2ELi4ENS5_IJNS4_1CILi2EEESB_NSA_ILi1EEEEEEEENS5_IJNSA_ILi256EEENSA_ILi128EEESG_EEENS_12float_e5m2_tENS5_IJlSC_lEEESI_SJ_NS4_8TiledMMAINS4_8MMA_AtomIJNS4_10MMA_TraitsINS4_25SM100_MMA_F8F6F4_2x1SM_SSEJSI_SI_fSF_SG_NS4_17integral_constantINS4_4UMMA5MajorELSQ_0EEESR_NSO_INSP_7ScaleInELSS_0EEEST_EEEEEENS4_6LayoutINS5_IJSC_SC_SC_EEENS5_IJNSA_ILi0EEESY_SY_EEEEENS5_IJNS4_10UnderscoreES11_S11_EEEEENS4_28SM100_TMA_2SM_LOAD_MULTICASTENS4_14ComposedLayoutINS4_7SwizzleILi3ELi4ELi3EEENS4_18smem_ptr_flag_bitsILi8EEENSW_INS5_IJNSA_ILi8EEESG_EEENS5_IJSG_SC_EEEEEEEvNS4_8identityENS4_18SM100_TMA_2SM_LOADES1E_vS1F_EENS_8epilogue10collective18CollectiveEpilogueINS1I_23Sm100TmaWarpSpecializedILi2ELi2ELi64ELb0ELb0EEEJNS5_IJSG_SG_SG_EEENS5_IJNSW_ISG_SC_EENSW_INSA_ILi64EEESC_EEEEESI_SJ_SI_SJ_NS1I_6fusion15FusionCallbacksIS1M_NS1S_17LinearCombinationISI_fSI_fLNS_15FloatRoundStyleE2EEES1N_S1R_JEEENS4_5SM1004TMEM4LOAD26SM100_TMEM_LOAD_32dp32b64xENS4_13SM90_TMA_LOADENS15_INS16_ILi2ELi4ELi3EEES19_NSW_INS5_IJS1A_S1P_EEENS5_IJS1P_SC_EEEEEEENS4_39AutoVectorizingCopyWithAssumedAlignmentILi128EEENS4_14SM90_TMA_STOREES27_S29_S29_EEEvvEEEEvNT_6ParamsE --------------------------
	.section	.nv.shared._ZN7cutlass13device_kernelINS_4gemm6kernel13GemmUniversalIN4cute5tupleIJiiiiEEENS1_10collective13CollectiveMmaINS1_35MainloopSm100TmaUmmaWarpSpecializedILi4ELi2ELi4ENS5_IJNS4_1CILi2EEESB_NSA_ILi1EEEEEEEENS5_IJNSA_ILi256EEENSA_ILi128EEESG_EEENS_12float_e5m2_tENS5_IJlSC_lEEESI_SJ_NS4_8TiledMMAINS4_8MMA_AtomIJNS4_10MMA_TraitsINS4_25SM100_MMA_F8F6F4_2x1SM_SSEJSI_SI_fSF_SG_NS4_17integral_constantINS4_4UMMA5MajorELSQ_0EEESR_NSO_INSP_7ScaleInELSS_0EEEST_EEEEEENS4_6LayoutINS5_IJSC_SC_SC_EEENS5_IJNSA_ILi0EEESY_SY_EEEEENS5_IJNS4_10UnderscoreES11_S11_EEEEENS4_28SM100_TMA_2SM_LOAD_MULTICASTENS4_14ComposedLayoutINS4_7SwizzleILi3ELi4ELi3EEENS4_18smem_ptr_flag_bitsILi8EEENSW_INS5_IJNSA_ILi8EEESG_EEENS5_IJSG_SC_EEEEEEEvNS4_8identityENS4_18SM100_TMA_2SM_LOADES1E_vS1F_EENS_8epilogue10collective18CollectiveEpilogueINS1I_23Sm100TmaWarpSpecializedILi2ELi2ELi64ELb0ELb0EEEJNS5_IJSG_SG_SG_EEENS5_IJNSW_ISG_SC_EENSW_INSA_ILi64EEESC_EEEEESI_SJ_SI_SJ_NS1I_6fusion15FusionCallbacksIS1M_NS1S_17LinearCombinationISI_fSI_fLNS_15FloatRoundStyleE2EEES1N_S1R_JEEENS4_5SM1004TMEM4LOAD26SM100_TMEM_LOAD_32dp32b64xENS4_13SM90_TMA_LOADENS15_INS16_ILi2ELi4ELi3EEES19_NSW_INS5_IJS1A_S1P_EEENS5_IJS1P_SC_EEEEEEENS4_39AutoVectorizingCopyWithAssumedAlignmentILi128EEENS4_14SM90_TMA_STOREES27_S29_S29_EEEvvEEEEvNT_6ParamsE,"aw",@nobits
	.sectionflags	@""
	.align	16
	.zero		1024


//--------------------- .nv.shared.reserved.0     --------------------------
	.section	.nv.shared.reserved.0,"aw",@nobits
	.weak		__nv_reservedSMEM_offset_0_alias
	.size		__nv_reservedSMEM_offset_0_alias, 0, 64
	.other		__nv_reservedSMEM_offset_0_alias,@"STO_CUDA_RESERVED_SHARED STV_DEFAULT"
__nv_reservedSMEM_offset_0_alias:
	.zero		0
.nv.shared.reserved.0:
	.zero		64
	.weak		__nv_reservedSMEM_tcgen05_partition
	.type		__nv_reservedSMEM_tcgen05_partition,@object
	.size		__nv_reservedSMEM_tcgen05_partition,(.L_0 - __nv_reservedSMEM_tcgen05_partition)
__nv_reservedSMEM_tcgen05_partition:
	.zero		32
.L_0:


//--------------------- .nv.global                --------------------------
	.section	.nv.global,"aw",@nobits
.nv.global:
	.type		_ZN39_INTERNAL_70e880da_4_k_cu_0ac17cff_99264cute1_E,@object
	.size		_ZN39_INTERNAL_70e880da_4_k_cu_0ac17cff_99264cute1_E,(_ZN39_INTERNAL_70e880da_4_k_cu_0ac17cff_99264cuda3std3__45__cpo6cbeginE - _ZN39_INTERNAL_70e880da_4_k_cu_0ac17cff_99264cute1_E)
_ZN39_INTERNAL_70e880da_4_k_cu_0ac17cff_99264cute1_E:
	.zero		1
	.type		_ZN39_INTERNAL_70e880da_4_k_cu_0ac17cff_99264cuda3std3__45__cpo6cbeginE,@object
	.size		_ZN39_INTERNAL_70e880da_4_k_cu_0ac17cff_99264cuda3std3__45__cpo6cbeginE,(_ZN39_INTERNAL_70e880da_4_k_cu_0ac17cff_99264cuda3std3__48in_placeE - _ZN39_INTERNAL_70e880da_4_k_cu_0ac17cff_99264cuda3std3__45__cpo6cbeginE)
_ZN39_INTERNAL_70e880da_4_k_cu_0ac17cff_99264cuda3std3__45__cpo6cbeginE:
	.zero		1
	.type		_ZN39_INTERNAL_70e880da_4_k_cu_0ac17cff_99264cuda3std3__48in_placeE,@object
	.size		_ZN39_INTERNAL_70e880da_4_k_cu_0ac17cff_99264cuda3std3__48in_placeE,(_ZN39_INTERNAL_70e880da_4_k_cu_0ac17cff_99264cuda3std6ranges3__45__cpo9iter_moveE - _ZN39_INTERNAL_70e880da_4_k_cu_0ac17cff_99264cuda3std3__48in_placeE)
_ZN39_INTERNAL_70e880da_4_k_cu_0ac17cff_99264cuda3std3__48in_placeE:
	.zero		1
	.type		_ZN39_INTERNAL_70e880da_4_k_cu_0ac17cff_99264cuda3std6ranges3__45__cpo9iter_moveE,@object
	.size		_ZN39_INTERNAL_70e880da_4_k_cu_0ac17cff_99264cuda3std6ranges3__45__cpo9iter_moveE,(_ZN39_INTERNAL_70e880da_4_k_cu_0ac17cff_99264cuda3std3__45__cpo5beginE - _ZN39_INTERNAL_70e880da_4_k_cu_0ac17cff_99264cuda3std6ranges3__45__cpo9iter_moveE)
_ZN39_INTERNAL_70e880da_4_k_cu_0ac17cff_99264cuda3std6ranges3__45__cpo9iter_moveE:
	.zero		1
	.type		_ZN39_INTERNAL_70e880da_4_k_cu_0ac17cff_99264cuda3std3__45__cpo5beginE,@object
	.size		_ZN39_INTERNAL_70e880da_4_k_cu_0ac17cff_99264cuda3std3__45__cpo5beginE,(_ZN39_INTERNAL_70e880da_4_k_cu_0ac17cff_99264cuda3std3__441_GLOBAL__N__70e880da_4_k_cu_0ac17cff_99266ignoreE - _ZN39_INTERNAL_70e880da_4_k_cu_0ac17cff_99264cuda3std3__45__cpo5beginE)
_ZN39_INTERNAL_70e880da_4_k_cu_0ac17cff_99264cuda3std3__45__cpo5beginE:
	.zero		1
	.type		_ZN39_INTERNAL_70e880da_4_k_cu_0ac17cff_99264cuda3std3__441_GLOBAL__N__70e880da_4_k_cu_0ac17cff_99266ignoreE,@object
	.size		_ZN39_INTERNAL_70e880da_4_k_cu_0ac17cff_99264cuda3std3__441_GLOBAL__N__70e880da_4_k_cu_0ac17cff_99266ignoreE,(_ZN39_INTERNAL_70e880da_4_k_cu_0ac17cff_99264cute7productE - _ZN39_INTERNAL_70e880da_4_k_cu_0ac17cff_99264cuda3std3__441_GLOBAL__N__70e880da_4_k_cu_0ac17cff_99266ignoreE)
_ZN39_INTERNAL_70e880da_4_k_cu_0ac17cff_99264cuda3std3__441_GLOBAL__N__70e880da_4_k_cu_0ac17cff_99266ignoreE:
	.zero		1
	.type		_ZN39_INTERNAL_70e880da_4_k_cu_0ac17cff_99264cute7productE,@object
	.size		_ZN39_INTERNAL_70e880da_4_k_cu_0ac17cff_99264cute7productE,(_ZN39_INTERNAL_70e880da_4_k_cu_0ac17cff_99264cuda3std3__45__cpo3endE - _ZN39_INTERNAL_70e880da_4_k_cu_0ac17cff_99264cute7productE)
_ZN39_INTERNAL_70e880da_4_k_cu_0ac17cff_99264cute7productE:
	.zero		1
	.type		_ZN39_INTERNAL_70e880da_4_k_cu_0ac17cff_99264cuda3std3__45__cpo3endE,@object
	.size		_ZN39_INTERNAL_70e880da_4_k_cu_0ac17cff_99264cuda3std3__45__cpo3endE,(_ZN39_INTERNAL_70e880da_4_k_cu_0ac17cff_99264cuda3std3__419piecewise_constructE - _ZN39_INTERNAL_70e880da_4_k_cu_0ac17cff_99264cuda3std3__45__cpo3endE)
_ZN39_INTERNAL_70e880da_4_k_cu_0ac17cff_99264cuda3std3__45__cpo3endE:
	.zero		1
	.type		_ZN39_INTERNAL_70e880da_4_k_cu_0ac17cff_99264cuda3std3__419piecewise_constructE,@object
	.size		_ZN39_INTERNAL_70e880da_4_k_cu_0ac17cff_99264cuda3std3__419piecewise_constructE,(_ZN39_INTERNAL_70e880da_4_k_cu_0ac17cff_99264cuda3std3__45__cpo4cendE - _ZN39_INTERNAL_70e880da_4_k_cu_0ac17cff_99264cuda3std3__419piecewise_constructE)
_ZN39_INTERNAL_70e880da_4_k_cu_0ac17cff_99264cuda3std3__419piecewise_constructE:
	.zero		1
	.type		_ZN39_INTERNAL_70e880da_4_k_cu_0ac17cff_99264cuda3std3__45__cpo4cendE,@object
	.size		_ZN39_INTERNAL_70e880da_4_k_cu_0ac17cff_99264cuda3std3__45__cpo4cendE,(_ZN39_INTERNAL_70e880da_4_k_cu_0ac17cff_99264cuda3std6ranges3__45__cpo4swapE - _ZN39_INTERNAL_70e880da_4_k_cu_0ac17cff_99264cuda3std3__45__cpo4cendE)
_ZN39_INTERNAL_70e880da_4_k_cu_0ac17cff_99264cuda3std3__45__cpo4cendE:
	.zero		1
	.type		_ZN39_INTERNAL_70e880da_4_k_cu_0ac17cff_99264cuda3std6ranges3__45__cpo4swapE,@object
	.size		_ZN39_INTERNAL_70e880da_4_k_cu_0ac17cff_99264cuda3std6ranges3__45__cpo4swapE,(.L_10 - _ZN39_INTERNAL_70e880da_4_k_cu_0ac17cff_99264cuda3std6ranges3__45__cpo4swapE)
_ZN39_INTERNAL_70e880da_4_k_cu_0ac17cff_99264cuda3std6ranges3__45__cpo4swapE:
	.zero		1
.L_10:


//--------------------- .nv.constant0._ZN7cutlass13device_kernelINS_4gemm6kernel13GemmUniversalIN4cute5tupleIJiiiiEEENS1_10collective13CollectiveMmaINS1_35MainloopSm100TmaUmmaWarpSpecializedILi4ELi2ELi4ENS5_IJNS4_1CILi2EEESB_NSA_ILi1EEEEEEEENS5_IJNSA_ILi256EEENSA_ILi128EEESG_EEENS_12float_e5m2_tENS5_IJlSC_lEEESI_SJ_NS4_8TiledMMAINS4_8MMA_AtomIJNS4_10MMA_TraitsINS4_25SM100_MMA_F8F6F4_2x1SM_SSEJSI_SI_fSF_SG_NS4_17integral_constantINS4_4UMMA5MajorELSQ_0EEESR_NSO_INSP_7ScaleInELSS_0EEEST_EEEEEENS4_6LayoutINS5_IJSC_SC_SC_EEENS5_IJNSA_ILi0EEESY_SY_EEEEENS5_IJNS4_10UnderscoreES11_S11_EEEEENS4_28SM100_TMA_2SM_LOAD_MULTICASTENS4_14ComposedLayoutINS4_7SwizzleILi3ELi4ELi3EEENS4_18smem_ptr_flag_bitsILi8EEENSW_INS5_IJNSA_ILi8EEESG_EEENS5_IJSG_SC_EEEEEEEvNS4_8identityENS4_18SM100_TMA_2SM_LOADES1E_vS1F_EENS_8epilogue10collective18CollectiveEpilogueINS1I_23Sm100TmaWarpSpecializedILi2ELi2ELi64ELb0ELb0EEEJNS5_IJSG_SG_SG_EEENS5_IJNSW_ISG_SC_EENSW_INSA_ILi64EEESC_EEEEESI_SJ_SI_SJ_NS1I_6fusion15FusionCallbacksIS1M_NS1S_17LinearCombinationISI_fSI_fLNS_15FloatRoundStyleE2EEES1N_S1R_JEEENS4_5SM1004TMEM4LOAD26SM100_TMEM_LOAD_32dp32b64xENS4_13SM90_TMA_LOADENS15_INS16_ILi2ELi4ELi3EEES19_NSW_INS5_IJS1A_S1P_EEENS5_IJS1P_SC_EEEEEEENS4_39AutoVectorizingCopyWithAssumedAlignmentILi128EEENS4_14SM90_TMA_STOREES27_S29_S29_EEEvvEEEEvNT_6ParamsE --------------------------
	.section	.nv.constant0._ZN7cutlass13device_kernelINS_4gemm6kernel13GemmUniversalIN4cute5tupleIJiiiiEEENS1_10collective13CollectiveMmaINS1_35MainloopSm100TmaUmmaWarpSpecializedILi4ELi2ELi4ENS5_IJNS4_1CILi2EEESB_NSA_ILi1EEEEEEEENS5_IJNSA_ILi256EEENSA_ILi128EEESG_EEENS_12float_e5m2_tENS5_IJlSC_lEEESI_SJ_NS4_8TiledMMAINS4_8MMA_AtomIJNS4_10MMA_TraitsINS4_25SM100_MMA_F8F6F4_2x1SM_SSEJSI_SI_fSF_SG_NS4_17integral_constantINS4_4UMMA5MajorELSQ_0EEESR_NSO_INSP_7ScaleInELSS_0EEEST_EEEEEENS4_6LayoutINS5_IJSC_SC_SC_EEENS5_IJNSA_ILi0EEESY_SY_EEEEENS5_IJNS4_10UnderscoreES11_S11_EEEEENS4_28SM100_TMA_2SM_LOAD_MULTICASTENS4_14ComposedLayoutINS4_7SwizzleILi3ELi4ELi3EEENS4_18smem_ptr_flag_bitsILi8EEENSW_INS5_IJNSA_ILi8EEESG_EEENS5_IJSG_SC_EEEEEEEvNS4_8identityENS4_18SM100_TMA_2SM_LOADES1E_vS1F_EENS_8epilogue10collective18CollectiveEpilogueINS1I_23Sm100TmaWarpSpecializedILi2ELi2ELi64ELb0ELb0EEEJNS5_IJSG_SG_SG_EEENS5_IJNSW_ISG_SC_EENSW_INSA_ILi64EEESC_EEEEESI_SJ_SI_SJ_NS1I_6fusion15FusionCallbacksIS1M_NS1S_17LinearCombinationISI_fSI_fLNS_15FloatRoundStyleE2EEES1N_S1R_JEEENS4_5SM1004TMEM4LOAD26SM100_TMEM_LOAD_32dp32b64xENS4_13SM90_TMA_LOADENS15_INS16_ILi2ELi4ELi3EEES19_NSW_INS5_IJS1A_S1P_EEENS5_IJS1P_SC_EEEEEEENS4_39AutoVectorizingCopyWithAssumedAlignmentILi128EEENS4_14SM90_TMA_STOREES27_S29_S29_EEEvvEEEEvNT_6ParamsE,"a",@progbits
	.sectionflags	@""
	.align	4
.nv.constant0._ZN7cutlass13device_kernelINS_4gemm6kernel13GemmUniversalIN4cute5tupleIJiiiiEEENS1_10collective13CollectiveMmaINS1_35MainloopSm100TmaUmmaWarpSpecializedILi4ELi2ELi4ENS5_IJNS4_1CILi2EEESB_NSA_ILi1EEEEEEEENS5_IJNSA_ILi256EEENSA_ILi128EEESG_EEENS_12float_e5m2_tENS5_IJlSC_lEEESI_SJ_NS4_8TiledMMAINS4_8MMA_AtomIJNS4_10MMA_TraitsINS4_25SM100_MMA_F8F6F4_2x1SM_SSEJSI_SI_fSF_SG_NS4_17integral_constantINS4_4UMMA5MajorELSQ_0EEESR_NSO_INSP_7ScaleInELSS_0EEEST_EEEEEENS4_6LayoutINS5_IJSC_SC_SC_EEENS5_IJNSA_ILi0EEESY_SY_EEEEENS5_IJNS4_10UnderscoreES11_S11_EEEEENS4_28SM100_TMA_2SM_LOAD_MULTICASTENS4_14ComposedLayoutINS4_7SwizzleILi3ELi4ELi3EEENS4_18smem_ptr_flag_bitsILi8EEENSW_INS5_IJNSA_ILi8EEESG_EEENS5_IJSG_SC_EEEEEEEvNS4_8identityENS4_18SM100_TMA_2SM_LOADES1E_vS1F_EENS_8epilogue10collective18CollectiveEpilogueINS1I_23Sm100TmaWarpSpecializedILi2ELi2ELi64ELb0ELb0EEEJNS5_IJSG_SG_SG_EEENS5_IJNSW_ISG_SC_EENSW_INSA_ILi64EEESC_EEEEESI_SJ_SI_SJ_NS1I_6fusion15FusionCallbacksIS1M_NS1S_17LinearCombinationISI_fSI_fLNS_15FloatRoundStyleE2EEES1N_S1R_JEEENS4_5SM1004TMEM4LOAD26SM100_TMEM_LOAD_32dp32b64xENS4_13SM90_TMA_LOADENS15_INS16_ILi2ELi4ELi3EEES19_NSW_INS5_IJS1A_S1P_EEENS5_IJS1P_SC_EEEEEEENS4_39AutoVectorizingCopyWithAssumedAlignmentILi128EEENS4_14SM90_TMA_STOREES27_S29_S29_EEEvvEEEEvNT_6ParamsE:
	.zero		2944


//--------------------- SYMBOLS --------------------------

	.type		.nv.reservedSmem.offset0,@object
	.size		.nv.reservedSmem.offset0,0x4
	.type		.nv.reservedSmem.cap,@object
	.size		.nv.reservedSmem.cap,0x4
	.type		__assertfail,@function
